	.target	sm_90a

	.elftype	@"ET_EXEC"


//--------------------- .note.nv.tkinfo           --------------------------
	.section	.note.nv.tkinfo,"",@"SHT_NOTE"
	.sectionflags	@"SHF_NOTE_NV_TKINFO"
	.tkinfo
        /*0018*/ 	.word	0x00000002
        /*0030*/ 	.string	""
        /*0030*/ 	.string	"ptxas"
        /*0030*/ 	.string	"Cuda compilation tools, release 13.0, V13.0.88"
        /*0030*/ 	.string	"Build cuda_13.0.r13.0/compiler.36424714_0"
        /*0030*/ 	.string	"-arch sm_90a -m 64 "



//--------------------- .note.nv.cuinfo           --------------------------
	.section	.note.nv.cuinfo,"",@"SHT_NOTE"
	.sectionflags	@"SHF_NOTE_NV_CUINFO"
        /*0018*/ 	.short	0x0002
        /*001a*/ 	.short	0x005a
        /*001c*/ 	.short	0x0082
	.zero		2


//--------------------- .nv.info                  --------------------------
	.section	.nv.info,"",@"SHT_CUDA_INFO"
	.align	4


	//----- nvinfo : EIATTR_REGCOUNT
	.align		4
        /*0000*/ 	.byte	0x04, 0x2f
        /*0002*/ 	.short	(.L_15 - .L_14)
	.align		4
.L_14:
        /*0004*/ 	.word	index@(_ZN7cutlass13device_kernelINS_4gemm6kernel13GemmUniversalIN4cute5tupleIJiiiiEEENS1_10collective13CollectiveMmaINS1_34MainloopSm90TmaGmmaWarpSpecializedILi3ENS5_IJNS4_1CILi1EEENSA_ILi2EEESB_EEENS1_35KernelTmaWarpSpecializedCooperativeEEENS5_IJNSA_ILi128EEENSA_ILi256EEESG_EEEaNS5_IJlSB_lEEEaSJ_NS4_8TiledMMAINS4_8MMA_AtomIJNS4_4SM904GMMA27MMA_64x256x32_S32S8S8_SS_TNEEEENS4_6LayoutINS5_IJSC_SB_SB_EEENS5_IJSB_NSA_ILi0EEESS_EEEEENS5_IJNS4_10UnderscoreESV_SV_EEEEENS4_23SM90_TMA_LOAD_MULTICASTENS4_14ComposedLayoutINS4_7SwizzleILi3ELi4ELi3EEENS4_18smem_ptr_flag_bitsILi8EEENSQ_INS5_IJNSA_ILi8EEESG_EEENS5_IJSG_SB_EEEEEEEvNS4_8identityENS4_13SM90_TMA_LOADES18_vS19_EENS_8epilogue10collective6detail29Sm90TmaWarpSpecializedAdapterINS1D_15DefaultEpilogueIaSJ_SJ_NS1C_6thread17LinearCombinationIaLi1EiiLNS1H_9ScaleType4KindE0ELNS_15FloatRoundStyleE2EaEENS1_15EpilogueDefaultEEEEEvvEEEEvNT_6ParamsE)
        /*0008*/ 	.word	0x000000a8


	//----- nvinfo : EIATTR_FRAME_SIZE
	.align		4
.L_15:
        /*000c*/ 	.byte	0x04, 0x11
        /*000e*/ 	.short	(.L_17 - .L_16)
	.align		4
.L_16:
        /*0010*/ 	.word	index@(_ZN7cutlass13device_kernelINS_4gemm6kernel13GemmUniversalIN4cute5tupleIJiiiiEEENS1_10collective13CollectiveMmaINS1_34MainloopSm90TmaGmmaWarpSpecializedILi3ENS5_IJNS4_1CILi1EEENSA_ILi2EEESB_EEENS1_35KernelTmaWarpSpecializedCooperativeEEENS5_IJNSA_ILi128EEENSA_ILi256EEESG_EEEaNS5_IJlSB_lEEEaSJ_NS4_8TiledMMAINS4_8MMA_AtomIJNS4_4SM904GMMA27MMA_64x256x32_S32S8S8_SS_TNEEEENS4_6LayoutINS5_IJSC_SB_SB_EEENS5_IJSB_NSA_ILi0EEESS_EEEEENS5_IJNS4_10UnderscoreESV_SV_EEEEENS4_23SM90_TMA_LOAD_MULTICASTENS4_14ComposedLayoutINS4_7SwizzleILi3ELi4ELi3EEENS4_18smem_ptr_flag_bitsILi8EEENSQ_INS5_IJNSA_ILi8EEESG_EEENS5_IJSG_SB_EEEEEEEvNS4_8identityENS4_13SM90_TMA_LOADES18_vS19_EENS_8epilogue10collective6detail29Sm90TmaWarpSpecializedAdapterINS1D_15DefaultEpilogueIaSJ_SJ_NS1C_6thread17LinearCombinationIaLi1EiiLNS1H_9ScaleType4KindE0ELNS_15FloatRoundStyleE2EaEENS1_15EpilogueDefaultEEEEEvvEEEEvNT_6ParamsE)
        /*0014*/ 	.word	0x00000000


	//----- nvinfo : EIATTR_MIN_STACK_SIZE
	.align		4
.L_17:
        /*0018*/ 	.byte	0x04, 0x12
        /*001a*/ 	.short	(.L_19 - .L_18)
	.align		4
.L_18:
        /*001c*/ 	.word	index@(_ZN7cutlass13device_kernelINS_4gemm6kernel13GemmUniversalIN4cute5tupleIJiiiiEEENS1_10collective13CollectiveMmaINS1_34MainloopSm90TmaGmmaWarpSpecializedILi3ENS5_IJNS4_1CILi1EEENSA_ILi2EEESB_EEENS1_35KernelTmaWarpSpecializedCooperativeEEENS5_IJNSA_ILi128EEENSA_ILi256EEESG_EEEaNS5_IJlSB_lEEEaSJ_NS4_8TiledMMAINS4_8MMA_AtomIJNS4_4SM904GMMA27MMA_64x256x32_S32S8S8_SS_TNEEEENS4_6LayoutINS5_IJSC_SB_SB_EEENS5_IJSB_NSA_ILi0EEESS_EEEEENS5_IJNS4_10UnderscoreESV_SV_EEEEENS4_23SM90_TMA_LOAD_MULTICASTENS4_14ComposedLayoutINS4_7SwizzleILi3ELi4ELi3EEENS4_18smem_ptr_flag_bitsILi8EEENSQ_INS5_IJNSA_ILi8EEESG_EEENS5_IJSG_SB_EEEEEEEvNS4_8identityENS4_13SM90_TMA_LOADES18_vS19_EENS_8epilogue10collective6detail29Sm90TmaWarpSpecializedAdapterINS1D_15DefaultEpilogueIaSJ_SJ_NS1C_6thread17LinearCombinationIaLi1EiiLNS1H_9ScaleType4KindE0ELNS_15FloatRoundStyleE2EaEENS1_15EpilogueDefaultEEEEEvvEEEEvNT_6ParamsE)
        /*0020*/ 	.word	0x00000000
.L_19:


//--------------------- .nv.compat                --------------------------
	.section	.nv.compat,"",@"SHT_CUDA_COMPAT_INFO"
	.align	4
        /*0000*/ 	.byte	0x02, 0x09, 0x01, 0x00, 0x02, 0x02, 0x04, 0x00, 0x02, 0x05, 0x05, 0x00, 0x03, 0x07, 0x01, 0x01
        /*0010*/ 	.byte	0x02, 0x03, 0x01, 0x00, 0x02, 0x06, 0x01, 0x00, 0x04, 0x0b, 0x08, 0x00, 0x00, 0x00, 0x00, 0x00
        /*0020*/ 	.byte	0x00, 0x00, 0x00, 0x00


//--------------------- .nv.info._ZN7cutlass13device_kernelINS_4gemm6kernel13GemmUniversalIN4cute5tupleIJiiiiEEENS1_10collective13CollectiveMmaINS1_34MainloopSm90TmaGmmaWarpSpecializedILi3ENS5_IJNS4_1CILi1EEENSA_ILi2EEESB_EEENS1_35KernelTmaWarpSpecializedCooperativeEEENS5_IJNSA_ILi128EEENSA_ILi256EEESG_EEEaNS5_IJlSB_lEEEaSJ_NS4_8TiledMMAINS4_8MMA_AtomIJNS4_4SM904GMMA27MMA_64x256x32_S32S8S8_SS_TNEEEENS4_6LayoutINS5_IJSC_SB_SB_EEENS5_IJSB_NSA_ILi0EEESS_EEEEENS5_IJNS4_10UnderscoreESV_SV_EEEEENS4_23SM90_TMA_LOAD_MULTICASTENS4_14ComposedLayoutINS4_7SwizzleILi3ELi4ELi3EEENS4_18smem_ptr_flag_bitsILi8EEENSQ_INS5_IJNSA_ILi8EEESG_EEENS5_IJSG_SB_EEEEEEEvNS4_8identityENS4_13SM90_TMA_LOADES18_vS19_EENS_8epilogue10collective6detail29Sm90TmaWarpSpecializedAdapterINS1D_15DefaultEpilogueIaSJ_SJ_NS1C_6thread17LinearCombinationIaLi1EiiLNS1H_9ScaleType4KindE0ELNS_15FloatRoundStyleE2EaEENS1_15EpilogueDefaultEEEEEvvEEEEvNT_6ParamsE --------------------------
	.section	.nv.info._ZN7cutlass13device_kernelINS_4gemm6kernel13GemmUniversalIN4cute5tupleIJiiiiEEENS1_10collective13CollectiveMmaINS1_34MainloopSm90TmaGmmaWarpSpecializedILi3ENS5_IJNS4_1CILi1EEENSA_ILi2EEESB_EEENS1_35KernelTmaWarpSpecializedCooperativeEEENS5_IJNSA_ILi128EEENSA_ILi256EEESG_EEEaNS5_IJlSB_lEEEaSJ_NS4_8TiledMMAINS4_8MMA_AtomIJNS4_4SM904GMMA27MMA_64x256x32_S32S8S8_SS_TNEEEENS4_6LayoutINS5_IJSC_SB_SB_EEENS5_IJSB_NSA_ILi0EEESS_EEEEENS5_IJNS4_10UnderscoreESV_SV_EEEEENS4_23SM90_TMA_LOAD_MULTICASTENS4_14ComposedLayoutINS4_7SwizzleILi3ELi4ELi3EEENS4_18smem_ptr_flag_bitsILi8EEENSQ_INS5_IJNSA_ILi8EEESG_EEENS5_IJSG_SB_EEEEEEEvNS4_8identityENS4_13SM90_TMA_LOADES18_vS19_EENS_8epilogue10collective6detail29Sm90TmaWarpSpecializedAdapterINS1D_15DefaultEpilogueIaSJ_SJ_NS1C_6thread17LinearCombinationIaLi1EiiLNS1H_9ScaleType4KindE0ELNS_15FloatRoundStyleE2EaEENS1_15EpilogueDefaultEEEEEvvEEEEvNT_6ParamsE,"",@"SHT_CUDA_INFO"
	.sectionflags	@""
	.align	4


	//----- nvinfo : EIATTR_CUDA_API_VERSION
	.align		4
        /*0000*/ 	.byte	0x04, 0x37
        /*0002*/ 	.short	(.L_21 - .L_20)
.L_20:
        /*0004*/ 	.word	0x00000082


	//----- nvinfo : EIATTR_KPARAM_INFO
	.align		4
.L_21:
        /*0008*/ 	.byte	0x04, 0x17
        /*000a*/ 	.short	(.L_23 - .L_22)
.L_22:
        /*000c*/ 	.word	0x00000000
        /*0010*/ 	.short	0x0000
        /*0012*/ 	.short	0x0070
        /*0014*/ 	.byte	0x00, 0xf0, 0x01, 0x10


	//----- nvinfo : EIATTR_SPARSE_MMA_MASK
	.align		4
.L_23:
        /*0018*/ 	.byte	0x03, 0x50
        /*001a*/ 	.short	0x0000


	//----- nvinfo : EIATTR_MAXREG_COUNT
	.align		4
        /*001c*/ 	.byte	0x03, 0x1b
        /*001e*/ 	.short	0x00a8


	//----- nvinfo : EIATTR_NUM_BARRIERS
	.align		4
        /*0020*/ 	.byte	0x02, 0x4c
        /*0022*/ 	.byte	0x01
	.zero		1


	//----- nvinfo : EIATTR_EXTERNS
	.align		4
        /*0024*/ 	.byte	0x04, 0x0f
        /*0026*/ 	.short	(.L_25 - .L_24)


	//   ....[0]....
	.align		4
.L_24:
        /*0028*/ 	.word	index@(__assertfail)


	//----- nvinfo : EIATTR_MERCURY_ISA_VERSION
	.align		4
.L_25:
        /*002c*/ 	.byte	0x03, 0x5f
        /*002e*/ 	.short	0x0101


	//----- nvinfo : EIATTR_INT_WARP_WIDE_INSTR_OFFSETS
	.align		4
        /*0030*/ 	.byte	0x04, 0x31
        /*0032*/ 	.short	(.L_27 - .L_26)


	//   ....[0]....
.L_26:
        /*0034*/ 	.word	0x00000410


	//   ....[1]....
        /*0038*/ 	.word	0x00000430


	//   ....[2]....
        /*003c*/ 	.word	0x000005f0


	//----- nvinfo : EIATTR_COOP_GROUP_MASK_REGIDS
	.align		4
.L_27:
        /*0040*/ 	.byte	0x04, 0x29
        /*0042*/ 	.short	(.L_29 - .L_28)


	//   ....[0]....
.L_28:
        /*0044*/ 	.word	0xffffffff


	//   ....[1]....
        /*0048*/ 	.word	0xffffffff


	//   ....[2]....
        /*004c*/ 	.word	0xffffffff


	//   ....[3]....
        /*0050*/ 	.word	0xffffffff


	//   ....[4]....
        /*0054*/ 	.word	0xffffffff


	//   ....[5]....
        /*0058*/ 	.word	0xffffffff


	//----- nvinfo : EIATTR_COOP_GROUP_INSTR_OFFSETS
	.align		4
.L_29:
        /*005c*/ 	.byte	0x04, 0x28
        /*005e*/ 	.short	(.L_31 - .L_30)


	//   ....[0]....
.L_30:
        /*0060*/ 	.word	0x00000060


	//   ....[1]....
        /*0064*/ 	.word	0x00000070


	//   ....[2]....
        /*0068*/ 	.word	0x00000130


	//   ....[3]....
        /*006c*/ 	.word	0x000002b0


	//   ....[4]....
        /*0070*/ 	.word	0x00000760


	//   ....[5]....
        /*0074*/ 	.word	0x000011a0


	//----- nvinfo : EIATTR_REG_RECONFIG
	.align		4
.L_31:
        /*0078*/ 	.byte	0x01, 0x54
	.zero		2


	//----- nvinfo : EIATTR_SYSCALL_OFFSETS
	.align		4
        /*007c*/ 	.byte	0x04, 0x46
        /*007e*/ 	.short	(.L_33 - .L_32)


	//   ....[0]....
.L_32:
        /*0080*/ 	.word	0x00001360


	//----- nvinfo : EIATTR_MBARRIER_INSTR_OFFSETS
	.align		4
.L_33:
        /*0084*/ 	.byte	0x04, 0x39
        /*0086*/ 	.short	(.L_35 - .L_34)


	//   ....[0]....
.L_34:
        /*0088*/ 	.word	0x00000230
        /*008c*/ 	.word	0x000000ff
        /*0090*/ 	.word	0x00000000
        /*0094*/ 	.short	0x0100
        /*0096*/ 	.byte	0x08
	.zero		1


	//   ....[1]....
        /*0098*/ 	.word	0x00000240
        /*009c*/ 	.word	0x000000ff
        /*00a0*/ 	.word	0x00000018
        /*00a4*/ 	.short	0x0100
        /*00a6*/ 	.byte	0x08
	.zero		1


	//   ....[2]....
        /*00a8*/ 	.word	0x00000250
        /*00ac*/ 	.word	0x000000ff
        /*00b0*/ 	.word	0x00000008
        /*00b4*/ 	.short	0x0100
        /*00b6*/ 	.byte	0x08
	.zero		1


	//   ....[3]....
        /*00b8*/ 	.word	0x00000260
        /*00bc*/ 	.word	0x000000ff
        /*00c0*/ 	.word	0x00000020
        /*00c4*/ 	.short	0x0100
        /*00c6*/ 	.byte	0x08
	.zero		1


	//   ....[4]....
        /*00c8*/ 	.word	0x00000270
        /*00cc*/ 	.word	0x000000ff
        /*00d0*/ 	.word	0x00000010
        /*00d4*/ 	.short	0x0100
        /*00d6*/ 	.byte	0x08
	.zero		1


	//   ....[5]....
        /*00d8*/ 	.word	0x00000280
        /*00dc*/ 	.word	0x000000ff
        /*00e0*/ 	.word	0x00000028
        /*00e4*/ 	.short	0x0100
        /*00e6*/ 	.byte	0x08
	.zero		1


	//   ....[6]....
        /*00e8*/ 	.word	0x000006a0
        /*00ec*/ 	.word	0x000000ff
        /*00f0*/ 	.word	0x00000040
        /*00f4*/ 	.short	0x0100
        /*00f6*/ 	.byte	0x06
	.zero		1


	//   ....[7]....
        /*00f8*/ 	.word	0x00000710
        /*00fc*/ 	.word	0x000000ff
        /*0100*/ 	.word	0x00000048
        /*0104*/ 	.short	0x0100
        /*0106*/ 	.byte	0x06
	.zero		1


	//   ....[8]....
        /*0108*/ 	.word	0x00001430
        /*010c*/ 	.word	0x00000003
        /*0110*/ 	.word	0x00000000
        /*0114*/ 	.short	0x010a
        /*0116*/ 	.byte	0x3f
	.zero		1


	//   ....[9]....
        /*0118*/ 	.word	0x00001470
        /*011c*/ 	.word	0x00000003
        /*0120*/ 	.word	0x00000000
        /*0124*/ 	.short	0x010a
        /*0126*/ 	.byte	0x3f
	.zero		1


	//   ....[10]....
        /*0128*/ 	.word	0x00001840
        /*012c*/ 	.word	0x00000005
        /*0130*/ 	.word	0x00000000
        /*0134*/ 	.short	0x010a
        /*0136*/ 	.byte	0x3f
	.zero		1


	//   ....[11]....
        /*0138*/ 	.word	0x00001880
        /*013c*/ 	.word	0x00000005
        /*0140*/ 	.word	0x00000000
        /*0144*/ 	.short	0x010a
        /*0146*/ 	.byte	0x3f
	.zero		1


	//   ....[12]....
        /*0148*/ 	.word	0x00001ae0
        /*014c*/ 	.word	0x00000004
        /*0150*/ 	.word	0x00000000
        /*0154*/ 	.short	0x0101
        /*0156*/ 	.byte	0x3f
	.zero		1


	//   ....[13]....
        /*0158*/ 	.word	0x00001d00
        /*015c*/ 	.word	0x00000000
        /*0160*/ 	.word	0x00000000
        /*0164*/ 	.short	0x0101
        /*0166*/ 	.byte	0x3f
	.zero		1


	//   ....[14]....
        /*0168*/ 	.word	0x00009210
        /*016c*/ 	.word	0x00000017
        /*0170*/ 	.word	0x00000018
        /*0174*/ 	.short	0x010a
        /*0176*/ 	.byte	0x3f
	.zero		1


	//   ....[15]....
        /*0178*/ 	.word	0x00009580
        /*017c*/ 	.word	0x00000003
        /*0180*/ 	.word	0x00000048
        /*0184*/ 	.short	0x0101
        /*0186*/ 	.byte	0x3f
	.zero		1


	//   ....[16]....
        /*0188*/ 	.word	0x00009ce0
        /*018c*/ 	.word	0x00000007
        /*0190*/ 	.word	0x00000000
        /*0194*/ 	.short	0x010a
        /*0196*/ 	.byte	0x3f
	.zero		1


	//   ....[17]....
        /*0198*/ 	.word	0x00009d60
        /*019c*/ 	.word	0x00000006
        /*01a0*/ 	.word	0x00000000
        /*01a4*/ 	.short	0x010a
        /*01a6*/ 	.byte	0x3f
	.zero		1


	//   ....[18]....
        /*01a8*/ 	.word	0x00009df0
        /*01ac*/ 	.word	0x00000003
        /*01b0*/ 	.word	0x00000000
        /*01b4*/ 	.short	0x010a
        /*01b6*/ 	.byte	0x3f
	.zero		1


	//   ....[19]....
        /*01b8*/ 	.word	0x00009e50
        /*01bc*/ 	.word	0x00000003
        /*01c0*/ 	.word	0x00000000
        /*01c4*/ 	.short	0x010a
        /*01c6*/ 	.byte	0x3f
	.zero		1


	//   ....[20]....
        /*01c8*/ 	.word	0x00009ea0
        /*01cc*/ 	.word	0x00000005
        /*01d0*/ 	.word	0x00000000
        /*01d4*/ 	.short	0x010a
        /*01d6*/ 	.byte	0x3f
	.zero		1


	//   ....[21]....
        /*01d8*/ 	.word	0x00009f70
        /*01dc*/ 	.word	0x00000017
        /*01e0*/ 	.word	0x00000018
        /*01e4*/ 	.short	0x010a
        /*01e6*/ 	.byte	0x3f
	.zero		1


	//   ....[22]....
        /*01e8*/ 	.word	0x0000a040
        /*01ec*/ 	.word	0x00000007
        /*01f0*/ 	.word	0x00000000
        /*01f4*/ 	.short	0x010a
        /*01f6*/ 	.byte	0x3f
	.zero		1


	//   ....[23]....
        /*01f8*/ 	.word	0x0000a090
        /*01fc*/ 	.word	0x00000006
        /*0200*/ 	.word	0x00000000
        /*0204*/ 	.short	0x010a
        /*0206*/ 	.byte	0x3f
	.zero		1


	//----- nvinfo : EIATTR_NUM_MBARRIERS
	.align		4
.L_35:
        /*0208*/ 	.byte	0x03, 0x38
        /*020a*/ 	.short	0x0008


	//----- nvinfo : EIATTR_EXIT_INSTR_OFFSETS
	.align		4
        /*020c*/ 	.byte	0x04, 0x1c
        /*020e*/ 	.short	(.L_37 - .L_36)


	//   ....[0]....
.L_36:
        /*0210*/ 	.word	0x000008c0


	//   ....[1]....
        /*0214*/ 	.word	0x000010e0


	//   ....[2]....
        /*0218*/ 	.word	0x00008920


	//   ....[3]....
        /*021c*/ 	.word	0x00008e80


	//   ....[4]....
        /*0220*/ 	.word	0x00009e40


	//----- nvinfo : EIATTR_MAX_THREADS
	.align		4
.L_37:
        /*0224*/ 	.byte	0x04, 0x05
        /*0226*/ 	.short	(.L_39 - .L_38)
.L_38:
        /*0228*/ 	.word	0x00000180
        /*022c*/ 	.word	0x00000001
        /*0230*/ 	.word	0x00000001


	//----- nvinfo : EIATTR_CRS_STACK_SIZE
	.align		4
.L_39:
        /*0234*/ 	.byte	0x04, 0x1e
        /*0236*/ 	.short	(.L_41 - .L_40)
.L_40:
        /*0238*/ 	.word	0x00000000


	//----- nvinfo : EIATTR_CBANK_PARAM_SIZE
	.align		4
.L_41:
        /*023c*/ 	.byte	0x03, 0x19
        /*023e*/ 	.short	0x0470


	//----- nvinfo : EIATTR_PARAM_CBANK
	.align		4
        /*0240*/ 	.byte	0x04, 0x0a
        /*0242*/ 	.short	(.L_43 - .L_42)
	.align		4
.L_42:
        /*0244*/ 	.word	index@(.nv.constant0._ZN7cutlass13device_kernelINS_4gemm6kernel13GemmUniversalIN4cute5tupleIJiiiiEEENS1_10collective13CollectiveMmaINS1_34MainloopSm90TmaGmmaWarpSpecializedILi3ENS5_IJNS4_1CILi1EEENSA_ILi2EEESB_EEENS1_35KernelTmaWarpSpecializedCooperativeEEENS5_IJNSA_ILi128EEENSA_ILi256EEESG_EEEaNS5_IJlSB_lEEEaSJ_NS4_8TiledMMAINS4_8MMA_AtomIJNS4_4SM904GMMA27MMA_64x256x32_S32S8S8_SS_TNEEEENS4_6LayoutINS5_IJSC_SB_SB_EEENS5_IJSB_NSA_ILi0EEESS_EEEEENS5_IJNS4_10UnderscoreESV_SV_EEEEENS4_23SM90_TMA_LOAD_MULTICASTENS4_14ComposedLayoutINS4_7SwizzleILi3ELi4ELi3EEENS4_18smem_ptr_flag_bitsILi8EEENSQ_INS5_IJNSA_ILi8EEESG_EEENS5_IJSG_SB_EEEEEEEvNS4_8identityENS4_13SM90_TMA_LOADES18_vS19_EENS_8epilogue10collective6detail29Sm90TmaWarpSpecializedAdapterINS1D_15DefaultEpilogueIaSJ_SJ_NS1C_6thread17LinearCombinationIaLi1EiiLNS1H_9ScaleType4KindE0ELNS_15FloatRoundStyleE2EaEENS1_15EpilogueDefaultEEEEEvvEEEEvNT_6ParamsE)
        /*0248*/ 	.short	0x0210
        /*024a*/ 	.short	0x0470


	//----- nvinfo : EIATTR_SW_WAR
	.align		4
.L_43:
        /*024c*/ 	.byte	0x04, 0x36
        /*024e*/ 	.short	(.L_45 - .L_44)
.L_44:
        /*0250*/ 	.word	0x00000008
.L_45:


//--------------------- .nv.callgraph             --------------------------
	.section	.nv.callgraph,"",@"SHT_CUDA_CALLGRAPH"
	.align	4
	.sectionentsize	8
	.align		4
        /*0000*/ 	.word	0x00000000
	.align		4
        /*0004*/ 	.word	0xffffffff
	.align		4
        /*0008*/ 	.word	index@(_ZN7cutlass13device_kernelINS_4gemm6kernel13GemmUniversalIN4cute5tupleIJiiiiEEENS1_10collective13CollectiveMmaINS1_34MainloopSm90TmaGmmaWarpSpecializedILi3ENS5_IJNS4_1CILi1EEENSA_ILi2EEESB_EEENS1_35KernelTmaWarpSpecializedCooperativeEEENS5_IJNSA_ILi128EEENSA_ILi256EEESG_EEEaNS5_IJlSB_lEEEaSJ_NS4_8TiledMMAINS4_8MMA_AtomIJNS4_4SM904GMMA27MMA_64x256x32_S32S8S8_SS_TNEEEENS4_6LayoutINS5_IJSC_SB_SB_EEENS5_IJSB_NSA_ILi0EEESS_EEEEENS5_IJNS4_10UnderscoreESV_SV_EEEEENS4_23SM90_TMA_LOAD_MULTICASTENS4_14ComposedLayoutINS4_7SwizzleILi3ELi4ELi3EEENS4_18smem_ptr_flag_bitsILi8EEENSQ_INS5_IJNSA_ILi8EEESG_EEENS5_IJSG_SB_EEEEEEEvNS4_8identityENS4_13SM90_TMA_LOADES18_vS19_EENS_8epilogue10collective6detail29Sm90TmaWarpSpecializedAdapterINS1D_15DefaultEpilogueIaSJ_SJ_NS1C_6thread17LinearCombinationIaLi1EiiLNS1H_9ScaleType4KindE0ELNS_15FloatRoundStyleE2EaEENS1_15EpilogueDefaultEEEEEvvEEEEvNT_6ParamsE)
	.align		4
        /*000c*/ 	.word	index@(__assertfail)
	.align		4
        /*0010*/ 	.word	0x00000000
	.align		4
        /*0014*/ 	.word	0xfffffffe
	.align		4
        /*0018*/ 	.word	0x00000000
	.align		4
        /*001c*/ 	.word	0xfffffffd
	.align		4
        /*0020*/ 	.word	0x00000000
	.align		4
        /*0024*/ 	.word	0xfffffffc


//--------------------- .nv.constant4             --------------------------
	.section	.nv.constant4,"a",@progbits
	.align	8
	.align		8
.nv.constant4:
        /*0000*/ 	.dword	__assertfail
	.align		8
        /*0008*/ 	.dword	__unnamed_1
	.align		8
        /*0010*/ 	.dword	_ZN39_INTERNAL_7a05f39f_4_k_cu_713da3ab_45774cuda3std3__45__cpo5beginE
	.align		8
        /*0018*/ 	.dword	_ZN39_INTERNAL_7a05f39f_4_k_cu_713da3ab_45774cuda3std3__45__cpo3endE
	.align		8
        /*0020*/ 	.dword	_ZN39_INTERNAL_7a05f39f_4_k_cu_713da3ab_45774cuda3std3__45__cpo6cbeginE
	.align		8
        /*0028*/ 	.dword	_ZN39_INTERNAL_7a05f39f_4_k_cu_713da3ab_45774cuda3std3__45__cpo4cendE
	.align		8
        /*0030*/ 	.dword	_ZN39_INTERNAL_7a05f39f_4_k_cu_713da3ab_45774cuda3std3__441_GLOBAL__N__7a05f39f_4_k_cu_713da3ab_45776ignoreE
	.align		8
        /*0038*/ 	.dword	_ZN39_INTERNAL_7a05f39f_4_k_cu_713da3ab_45774cuda3std3__419piecewise_constructE
	.align		8
        /*0040*/ 	.dword	_ZN39_INTERNAL_7a05f39f_4_k_cu_713da3ab_45774cuda3std3__48in_placeE
	.align		8
        /*0048*/ 	.dword	_ZN39_INTERNAL_7a05f39f_4_k_cu_713da3ab_45774cuda3std6ranges3__45__cpo4swapE
	.align		8
        /*0050*/ 	.dword	_ZN39_INTERNAL_7a05f39f_4_k_cu_713da3ab_45774cuda3std6ranges3__45__cpo9iter_moveE
	.align		8
        /*0058*/ 	.dword	_ZN39_INTERNAL_7a05f39f_4_k_cu_713da3ab_45774cute7productE
	.align		8
        /*0060*/ 	.dword	_ZN39_INTERNAL_7a05f39f_4_k_cu_713da3ab_45774cute1_E
	.align		8
        /*0068*/ 	.dword	$str$22
	.align		8
        /*0070*/ 	.dword	$str$23


//--------------------- .text._ZN7cutlass13device_kernelINS_4gemm6kernel13GemmUniversalIN4cute5tupleIJiiiiEEENS1_10collective13CollectiveMmaINS1_34MainloopSm90TmaGmmaWarpSpecializedILi3ENS5_IJNS4_1CILi1EEENSA_ILi2EEESB_EEENS1_35KernelTmaWarpSpecializedCooperativeEEENS5_IJNSA_ILi128EEENSA_ILi256EEESG_EEEaNS5_IJlSB_lEEEaSJ_NS4_8TiledMMAINS4_8MMA_AtomIJNS4_4SM904GMMA27MMA_64x256x32_S32S8S8_SS_TNEEEENS4_6LayoutINS5_IJSC_SB_SB_EEENS5_IJSB_NSA_ILi0EEESS_EEEEENS5_IJNS4_10UnderscoreESV_SV_EEEEENS4_23SM90_TMA_LOAD_MULTICASTENS4_14ComposedLayoutINS4_7SwizzleILi3ELi4ELi3EEENS4_18smem_ptr_flag_bitsILi8EEENSQ_INS5_IJNSA_ILi8EEESG_EEENS5_IJSG_SB_EEEEEEEvNS4_8identityENS4_13SM90_TMA_LOADES18_vS19_EENS_8epilogue10collective6detail29Sm90TmaWarpSpecializedAdapterINS1D_15DefaultEpilogueIaSJ_SJ_NS1C_6thread17LinearCombinationIaLi1EiiLNS1H_9ScaleType4KindE0ELNS_15FloatRoundStyleE2EaEENS1_15EpilogueDefaultEEEEEvvEEEEvNT_6ParamsE --------------------------
	.section	.text._ZN7cutlass13device_kernelINS_4gemm6kernel13GemmUniversalIN4cute5tupleIJiiiiEEENS1_10collective13CollectiveMmaINS1_34MainloopSm90TmaGmmaWarpSpecializedILi3ENS5_IJNS4_1CILi1EEENSA_ILi2EEESB_EEENS1_35KernelTmaWarpSpecializedCooperativeEEENS5_IJNSA_ILi128EEENSA_ILi256EEESG_EEEaNS5_IJlSB_lEEEaSJ_NS4_8TiledMMAINS4_8MMA_AtomIJNS4_4SM904GMMA27MMA_64x256x32_S32S8S8_SS_TNEEEENS4_6LayoutINS5_IJSC_SB_SB_EEENS5_IJSB_NSA_ILi0EEESS_EEEEENS5_IJNS4_10UnderscoreESV_SV_EEEEENS4_23SM90_TMA_LOAD_MULTICASTENS4_14ComposedLayoutINS4_7SwizzleILi3ELi4ELi3EEENS4_18smem_ptr_flag_bitsILi8EEENSQ_INS5_IJNSA_ILi8EEESG_EEENS5_IJSG_SB_EEEEEEEvNS4_8identityENS4_13SM90_TMA_LOADES18_vS19_EENS_8epilogue10collective6detail29Sm90TmaWarpSpecializedAdapterINS1D_15DefaultEpilogueIaSJ_SJ_NS1C_6thread17LinearCombinationIaLi1EiiLNS1H_9ScaleType4KindE0ELNS_15FloatRoundStyleE2EaEENS1_15EpilogueDefaultEEEEEvvEEEEvNT_6ParamsE,"ax",@progbits
	.align	128
.text._ZN7cutlass13device_kernelINS_4gemm6kernel13GemmUniversalIN4cute5tupleIJiiiiEEENS1_10collective13CollectiveMmaINS1_34MainloopSm90TmaGmmaWarpSpecializedILi3ENS5_IJNS4_1CILi1EEENSA_ILi2EEESB_EEENS1_35KernelTmaWarpSpecializedCooperativeEEENS5_IJNSA_ILi128EEENSA_ILi256EEESG_EEEaNS5_IJlSB_lEEEaSJ_NS4_8TiledMMAINS4_8MMA_AtomIJNS4_4SM904GMMA27MMA_64x256x32_S32S8S8_SS_TNEEEENS4_6LayoutINS5_IJSC_SB_SB_EEENS5_IJSB_NSA_ILi0EEESS_EEEEENS5_IJNS4_10UnderscoreESV_SV_EEEEENS4_23SM90_TMA_LOAD_MULTICASTENS4_14ComposedLayoutINS4_7SwizzleILi3ELi4ELi3EEENS4_18smem_ptr_flag_bitsILi8EEENSQ_INS5_IJNSA_ILi8EEESG_EEENS5_IJSG_SB_EEEEEEEvNS4_8identityENS4_13SM90_TMA_LOADES18_vS19_EENS_8epilogue10collective6detail29Sm90TmaWarpSpecializedAdapterINS1D_15DefaultEpilogueIaSJ_SJ_NS1C_6thread17LinearCombinationIaLi1EiiLNS1H_9ScaleType4KindE0ELNS_15FloatRoundStyleE2EaEENS1_15EpilogueDefaultEEEEEvvEEEEvNT_6ParamsE:
        .type           _ZN7cutlass13device_kernelINS_4gemm6kernel13GemmUniversalIN4cute5tupleIJiiiiEEENS1_10collective13CollectiveMmaINS1_34MainloopSm90TmaGmmaWarpSpecializedILi3ENS5_IJNS4_1CILi1EEENSA_ILi2EEESB_EEENS1_35KernelTmaWarpSpecializedCooperativeEEENS5_IJNSA_ILi128EEENSA_ILi256EEESG_EEEaNS5_IJlSB_lEEEaSJ_NS4_8TiledMMAINS4_8MMA_AtomIJNS4_4SM904GMMA27MMA_64x256x32_S32S8S8_SS_TNEEEENS4_6LayoutINS5_IJSC_SB_SB_EEENS5_IJSB_NSA_ILi0EEESS_EEEEENS5_IJNS4_10UnderscoreESV_SV_EEEEENS4_23SM90_TMA_LOAD_MULTICASTENS4_14ComposedLayoutINS4_7SwizzleILi3ELi4ELi3EEENS4_18smem_ptr_flag_bitsILi8EEENSQ_INS5_IJNSA_ILi8EEESG_EEENS5_IJSG_SB_EEEEEEEvNS4_8identityENS4_13SM90_TMA_LOADES18_vS19_EENS_8epilogue10collective6detail29Sm90TmaWarpSpecializedAdapterINS1D_15DefaultEpilogueIaSJ_SJ_NS1C_6thread17LinearCombinationIaLi1EiiLNS1H_9ScaleType4KindE0ELNS_15FloatRoundStyleE2EaEENS1_15EpilogueDefaultEEEEEvvEEEEvNT_6ParamsE,@function
        .size           _ZN7cutlass13device_kernelINS_4gemm6kernel13GemmUniversalIN4cute5tupleIJiiiiEEENS1_10collective13CollectiveMmaINS1_34MainloopSm90TmaGmmaWarpSpecializedILi3ENS5_IJNS4_1CILi1EEENSA_ILi2EEESB_EEENS1_35KernelTmaWarpSpecializedCooperativeEEENS5_IJNSA_ILi128EEENSA_ILi256EEESG_EEEaNS5_IJlSB_lEEEaSJ_NS4_8TiledMMAINS4_8MMA_AtomIJNS4_4SM904GMMA27MMA_64x256x32_S32S8S8_SS_TNEEEENS4_6LayoutINS5_IJSC_SB_SB_EEENS5_IJSB_NSA_ILi0EEESS_EEEEENS5_IJNS4_10UnderscoreESV_SV_EEEEENS4_23SM90_TMA_LOAD_MULTICASTENS4_14ComposedLayoutINS4_7SwizzleILi3ELi4ELi3EEENS4_18smem_ptr_flag_bitsILi8EEENSQ_INS5_IJNSA_ILi8EEESG_EEENS5_IJSG_SB_EEEEEEEvNS4_8identityENS4_13SM90_TMA_LOADES18_vS19_EENS_8epilogue10collective6detail29Sm90TmaWarpSpecializedAdapterINS1D_15DefaultEpilogueIaSJ_SJ_NS1C_6thread17LinearCombinationIaLi1EiiLNS1H_9ScaleType4KindE0ELNS_15FloatRoundStyleE2EaEENS1_15EpilogueDefaultEEEEEvvEEEEvNT_6ParamsE,(.L_x_329 - _ZN7cutlass13device_kernelINS_4gemm6kernel13GemmUniversalIN4cute5tupleIJiiiiEEENS1_10collective13CollectiveMmaINS1_34MainloopSm90TmaGmmaWarpSpecializedILi3ENS5_IJNS4_1CILi1EEENSA_ILi2EEESB_EEENS1_35KernelTmaWarpSpecializedCooperativeEEENS5_IJNSA_ILi128EEENSA_ILi256EEESG_EEEaNS5_IJlSB_lEEEaSJ_NS4_8TiledMMAINS4_8MMA_AtomIJNS4_4SM904GMMA27MMA_64x256x32_S32S8S8_SS_TNEEEENS4_6LayoutINS5_IJSC_SB_SB_EEENS5_IJSB_NSA_ILi0EEESS_EEEEENS5_IJNS4_10UnderscoreESV_SV_EEEEENS4_23SM90_TMA_LOAD_MULTICASTENS4_14ComposedLayoutINS4_7SwizzleILi3ELi4ELi3EEENS4_18smem_ptr_flag_bitsILi8EEENSQ_INS5_IJNSA_ILi8EEESG_EEENS5_IJSG_SB_EEEEEEEvNS4_8identityENS4_13SM90_TMA_LOADES18_vS19_EENS_8epilogue10collective6detail29Sm90TmaWarpSpecializedAdapterINS1D_15DefaultEpilogueIaSJ_SJ_NS1C_6thread17LinearCombinationIaLi1EiiLNS1H_9ScaleType4KindE0ELNS_15FloatRoundStyleE2EaEENS1_15EpilogueDefaultEEEEEvvEEEEvNT_6ParamsE)
        .other          _ZN7cutlass13device_kernelINS_4gemm6kernel13GemmUniversalIN4cute5tupleIJiiiiEEENS1_10collective13CollectiveMmaINS1_34MainloopSm90TmaGmmaWarpSpecializedILi3ENS5_IJNS4_1CILi1EEENSA_ILi2EEESB_EEENS1_35KernelTmaWarpSpecializedCooperativeEEENS5_IJNSA_ILi128EEENSA_ILi256EEESG_EEEaNS5_IJlSB_lEEEaSJ_NS4_8TiledMMAINS4_8MMA_AtomIJNS4_4SM904GMMA27MMA_64x256x32_S32S8S8_SS_TNEEEENS4_6LayoutINS5_IJSC_SB_SB_EEENS5_IJSB_NSA_ILi0EEESS_EEEEENS5_IJNS4_10UnderscoreESV_SV_EEEEENS4_23SM90_TMA_LOAD_MULTICASTENS4_14ComposedLayoutINS4_7SwizzleILi3ELi4ELi3EEENS4_18smem_ptr_flag_bitsILi8EEENSQ_INS5_IJNSA_ILi8EEESG_EEENS5_IJSG_SB_EEEEEEEvNS4_8identityENS4_13SM90_TMA_LOADES18_vS19_EENS_8epilogue10collective6detail29Sm90TmaWarpSpecializedAdapterINS1D_15DefaultEpilogueIaSJ_SJ_NS1C_6thread17LinearCombinationIaLi1EiiLNS1H_9ScaleType4KindE0ELNS_15FloatRoundStyleE2EaEENS1_15EpilogueDefaultEEEEEvvEEEEvNT_6ParamsE,@"STO_CUDA_ENTRY STV_DEFAULT"
_ZN7cutlass13device_kernelINS_4gemm6kernel13GemmUniversalIN4cute5tupleIJiiiiEEENS1_10collective13CollectiveMmaINS1_34MainloopSm90TmaGmmaWarpSpecializedILi3ENS5_IJNS4_1CILi1EEENSA_ILi2EEESB_EEENS1_35KernelTmaWarpSpecializedCooperativeEEENS5_IJNSA_ILi128EEENSA_ILi256EEESG_EEEaNS5_IJlSB_lEEEaSJ_NS4_8TiledMMAINS4_8MMA_AtomIJNS4_4SM904GMMA27MMA_64x256x32_S32S8S8_SS_TNEEEENS4_6LayoutINS5_IJSC_SB_SB_EEENS5_IJSB_NSA_ILi0EEESS_EEEEENS5_IJNS4_10UnderscoreESV_SV_EEEEENS4_23SM90_TMA_LOAD_MULTICASTENS4_14ComposedLayoutINS4_7SwizzleILi3ELi4ELi3EEENS4_18smem_ptr_flag_bitsILi8EEENSQ_INS5_IJNSA_ILi8EEESG_EEENS5_IJSG_SB_EEEEEEEvNS4_8identityENS4_13SM90_TMA_LOADES18_vS19_EENS_8epilogue10collective6detail29Sm90TmaWarpSpecializedAdapterINS1D_15DefaultEpilogueIaSJ_SJ_NS1C_6thread17LinearCombinationIaLi1EiiLNS1H_9ScaleType4KindE0ELNS_15FloatRoundStyleE2EaEENS1_15EpilogueDefaultEEEEEvvEEEEvNT_6ParamsE:
[----:B------:R-:W0:Y:S01]  /*0000*/  LDC R1, c[0x0][0x28] ;  /* 0x00000a00ff017b82 */ /* 0x000e220000000800 */
[----:B------:R-:W1:Y:S01]  /*0010*/  S2R R18, SR_TID.X ;  /* 0x0000000000127919 */ /* 0x000e620000002100 */
[----:B------:R-:W-:Y:S01]  /*0020*/  ELECT P0, URZ, PT ;  /* 0x00000000003f782f */ /* 0x000fe20003800000 */
[----:B------:R-:W-:Y:S01]  /*0030*/  BSSY B0, `(.L_x_0) ;  /* 0x000000f000007945 */ /* 0x000fe20003800000 */
[--C-:B-1----:R-:W-:Y:S02]  /*0040*/  SHF.R.U32.HI R0, RZ, 0x5, R18.reuse ;  /* 0x00000005ff007819 */ /* 0x102fe40000011612 */
[----:B------:R-:W-:-:S03]  /*0050*/  SHF.R.U32.HI R3, RZ, 0x7, R18 ;  /* 0x00000007ff037819 */ /* 0x000fc60000011612 */
[----:B------:R-:W1:Y:S04]  /*0060*/  SHFL.IDX PT, R2, R0, RZ, 0x1f ;  /* 0x00001fff00027589 */ /* 0x000e6800000e0000 */
[----:B------:R2:W3:Y:S01]  /*0070*/  SHFL.IDX PT, R5, R3, RZ, 0x1f ;  /* 0x00001fff03057589 */ /* 0x0004e200000e0000 */
[----:B-1----:R-:W-:-:S13]  /*0080*/  ISETP.NE.OR P0, PT, R2, RZ, !P0 ;  /* 0x000000ff0200720c */ /* 0x002fda0004705670 */
[----:B0-23--:R-:W-:Y:S05]  /*0090*/  @P0 BRA `(.L_x_1) ;  /* 0x0000000000200947 */ /* 0x00dfea0003800000 */
[----:B------:R-:W-:Y:S02]  /*00a0*/  ULDC.64 UR4, c[0x0][0x198] ;  /* 0x0000660000047ab9 */ /* 0x000fe40000000a00 */
[----:B------:R-:W-:Y:S02]  /*00b0*/  UIADD3 UR6, UP0, UR4, 0xf0, URZ ;  /* 0x000000f004067890 */ /* 0x000fe4000ff1e03f */
[----:B------:R-:W-:Y:S02]  /*00c0*/  UIADD3 UR4, UP1, UR4, 0x1f0, URZ ;  /* 0x000001f004047890 */ /* 0x000fe4000ff3e03f */
[----:B------:R-:W-:Y:S02]  /*00d0*/  UIADD3.X UR7, URZ, UR5, URZ, UP0, !UPT ;  /* 0x000000053f077290 */ /* 0x000fe400087fe43f */
[----:B------:R-:W-:-:S07]  /*00e0*/  UIADD3.X UR5, URZ, UR5, URZ, UP1, !UPT ;  /* 0x000000053f057290 */ /* 0x000fce0008ffe43f */
[----:B------:R0:W-:Y:S02]  /*00f0*/  UTMACCTL.PF [UR6] ;  /* 0x00000000060079b9 */ /* 0x0001e40008040000 */
[----:B------:R0:W-:Y:S02]  /*0100*/  UTMACCTL.PF [UR4] ;  /* 0x00000000040079b9 */ /* 0x0001e40008040000 */
[----:B0-----:R-:W-:Y:S01]  /*0110*/  NOP ;  /* 0x0000000000007918 */ /* 0x001fe20000000000 */
.L_x_1:
[----:B------:R-:W-:Y:S05]  /*0120*/  BSYNC B0 ;  /* 0x0000000000007941 */ /* 0x000fea0003800000 */
.L_x_0:
[----:B------:R-:W0:Y:S02]  /*0130*/  SHFL.IDX PT, R3, R0, RZ, 0x1f ;  /* 0x00001fff00037589 */ /* 0x000e2400000e0000 */
[----:B0-----:R-:W-:-:S13]  /*0140*/  ISETP.NE.AND P0, PT, R3, RZ, PT ;  /* 0x000000ff0300720c */ /* 0x001fda0003f05270 */
[----:B------:R-:W-:Y:S05]  /*0150*/  @P0 BRA `(.L_x_2) ;  /* 0x0000000000500947 */ /* 0x000fea0003800000 */
[----:B------:R-:W0:Y:S01]  /*0160*/  S2UR UR8, SR_CgaCtaId ;  /* 0x00000000000879c3 */ /* 0x000e220000008800 */
[----:B------:R-:W-:Y:S01]  /*0170*/  UMOV UR4, 0x400 ;  /* 0x0000040000047882 */ /* 0x000fe20000000000 */
[----:B------:R-:W-:Y:S01]  /*0180*/  UMOV UR5, 0x1 ;  /* 0x0000000100057882 */ /* 0x000fe20000000000 */
[----:B------:R-:W-:Y:S01]  /*0190*/  UMOV UR6, 0x4 ;  /* 0x0000000400067882 */ /* 0x000fe20000000000 */
[----:B------:R-:W-:Y:S01]  /*01a0*/  ELECT P0, URZ, PT ;  /* 0x00000000003f782f */ /* 0x000fe20003800000 */
[----:B------:R-:W-:-:S04]  /*01b0*/  UIADD3 UR6, -UR6, 0x100000, URZ ;  /* 0x0010000006067890 */ /* 0x000fc8000fffe13f */
[----:B------:R-:W-:Y:S02]  /*01c0*/  USHF.L.U32 UR7, UR6, 0xb, URZ ;  /* 0x0000000b06077899 */ /* 0x000fe4000800063f */
[----:B------:R-:W-:Y:S02]  /*01d0*/  USHF.L.U32 UR6, UR6, 0x1, URZ ;  /* 0x0000000106067899 */ /* 0x000fe4000800063f */
[----:B0-----:R-:W-:Y:S02]  /*01e0*/  ULEA UR8, UR8, UR4, 0x18 ;  /* 0x0000000408087291 */ /* 0x001fe4000f8ec03f */
[----:B------:R-:W-:-:S04]  /*01f0*/  UIADD3 UR4, -UR5, 0x100000, URZ ;  /* 0x0010000005047890 */ /* 0x000fc8000fffe13f */
[----:B------:R-:W-:Y:S02]  /*0200*/  USHF.L.U32 UR5, UR4, 0xb, URZ ;  /* 0x0000000b04057899 */ /* 0x000fe4000800063f */
[----:B------:R-:W-:Y:S01]  /*0210*/  USHF.L.U32 UR4, UR4, 0x1, URZ ;  /* 0x0000000104047899 */ /* 0x000fe2000800063f */
[----:B------:R-:W0:Y:S11]  /*0220*/  FENCE.VIEW.ASYNC.S ;  /* 0x00000000000073c6 */ /* 0x000e360000000000 */
[----:B0-----:R0:W1:Y:S01]  /*0230*/  SYNCS.EXCH.64 URZ, [UR8], UR4 ;  /* 0x00000004083f75b2 */ /* 0x0010620008000100 */
[----:B------:R0:W2:Y:S01]  /*0240*/  SYNCS.EXCH.64 URZ, [UR8+0x18], UR6 ;  /* 0x00001806083f75b2 */ /* 0x0000a20008000100 */
[----:B------:R0:W3:Y:S01]  /*0250*/  SYNCS.EXCH.64 URZ, [UR8+0x8], UR4 ;  /* 0x00000804083f75b2 */ /* 0x0000e20008000100 */
[----:B------:R0:W4:Y:S01]  /*0260*/  SYNCS.EXCH.64 URZ, [UR8+0x20], UR6 ;  /* 0x00002006083f75b2 */ /* 0x0001220008000100 */
[----:B------:R0:W0:Y:S01]  /*0270*/  SYNCS.EXCH.64 URZ, [UR8+0x10], UR4 ;  /* 0x00001004083f75b2 */ /* 0x0000220008000100 */
[----:B------:R0:W0:Y:S01]  /*0280*/  SYNCS.EXCH.64 URZ, [UR8+0x28], UR6 ;  /* 0x00002806083f75b2 */ /* 0x0000220008000100 */
[----:B------:R-:W-:Y:S01]  /*0290*/  NOP ;  /* 0x0000000000007918 */ /* 0x000fe20000000000 */
.L_x_2:
[----:B------:R-:W-:Y:S01]  /*02a0*/  SHF.R.S32.HI R7, RZ, 0x1f, R18 ;  /* 0x0000001fff077819 */ /* 0x000fe20000011412 */
[----:B------:R-:W5:Y:S01]  /*02b0*/  SHFL.IDX PT, R0, R0, RZ, 0x1f ;  /* 0x00001fff00007589 */ /* 0x000f6200000e0000 */
[----:B0-----:R-:W0:Y:S01]  /*02c0*/  S2UR UR8, SR_CTAID.X ;  /* 0x00000000000879c3 */ /* 0x001e220000002500 */
[----:B------:R-:W-:Y:S02]  /*02d0*/  ELECT P0, URZ, PT ;  /* 0x00000000003f782f */ /* 0x000fe40003800000 */
[----:B------:R-:W-:Y:S01]  /*02e0*/  LEA.HI R7, R7, R18, RZ, 0x7 ;  /* 0x0000001207077211 */ /* 0x000fe200078f38ff */
[----:B------:R-:W1:Y:S01]  /*02f0*/  S2R R4, SR_CTAID.Y ;  /* 0x0000000000047919 */ /* 0x000e620000002600 */
[----:B------:R-:W-:Y:S01]  /*0300*/  ULDC UR4, c[0x0][0x154] ;  /* 0x0000550000047ab9 */ /* 0x000fe20000000800 */
[----:B------:R-:W-:Y:S01]  /*0310*/  NOP ;  /* 0x0000000000007918 */ /* 0x000fe20000000000 */
[----:B------:R-:W-:Y:S01]  /*0320*/  LOP3.LUT R7, R7, 0xffffff80, RZ, 0xc0, !PT ;  /* 0xffffff8007077812 */ /* 0x000fe200078ec0ff */
[----:B------:R-:W-:Y:S01]  /*0330*/  NOP ;  /* 0x0000000000007918 */ /* 0x000fe20000000000 */
[----:B------:R-:W2:Y:S03]  /*0340*/  LDC R13, c[0x0][0x140] ;  /* 0x00005000ff0d7b82 */ /* 0x000ea60000000800 */
[----:B------:R-:W-:-:S05]  /*0350*/  IMAD.IADD R7, R18, 0x1, -R7 ;  /* 0x0000000112077824 */ /* 0x000fca00078e0a07 */
[----:B------:R-:W-:Y:S01]  /*0360*/  SHF.R.S32.HI R6, RZ, 0x1f, R7 ;  /* 0x0000001fff067819 */ /* 0x000fe20000011407 */
[----:B------:R-:W3:Y:S01]  /*0370*/  LDC R10, c[0x0][0x144] ;  /* 0x00005100ff0a7b82 */ /* 0x000ee20000000800 */
[----:B------:R-:W-:Y:S02]  /*0380*/  LOP3.LUT P2, RZ, R7, 0x7, RZ, 0xc0, !PT ;  /* 0x0000000707ff7812 */ /* 0x000fe4000784c0ff */
[----:B------:R-:W-:Y:S02]  /*0390*/  LEA.HI R6, R6, R7, RZ, 0x3 ;  /* 0x0000000706067211 */ /* 0x000fe400078f18ff */
[----:B-----5:R-:W-:Y:S02]  /*03a0*/  ISETP.NE.OR P0, PT, R0, RZ, !P0 ;  /* 0x000000ff0000720c */ /* 0x020fe40004705670 */
[--C-:B------:R-:W-:Y:S02]  /*03b0*/  SHF.R.S32.HI R0, RZ, 0x3, R6.reuse ;  /* 0x00000003ff007819 */ /* 0x100fe40000011406 */
[----:B------:R-:W-:-:S02]  /*03c0*/  SHF.R.S32.HI R9, RZ, 0x1f, R6 ;  /* 0x0000001fff097819 */ /* 0x000fc40000011406 */
[----:B------:R-:W-:Y:S02]  /*03d0*/  SHF.R.S32.HI R6, RZ, 0x1f, R3 ;  /* 0x0000001fff067819 */ /* 0x000fe40000011403 */
[----:B------:R-:W-:Y:S02]  /*03e0*/  LEA.HI R9, R9, R0, RZ, 0x2 ;  /* 0x0000000009097211 */ /* 0x000fe400078f10ff */
[----:B------:R-:W-:Y:S02]  /*03f0*/  LEA.HI R6, R6, R3, RZ, 0x2 ;  /* 0x0000000306067211 */ /* 0x000fe400078f10ff */
[----:B-1----:R-:W-:Y:S01]  /*0400*/  I2FP.F32.U32 R8, R4 ;  /* 0x0000000400087245 */ /* 0x002fe20000201000 */
[----:B------:R-:W-:Y:S01]  /*0410*/  VOTEU.ALL UP0, P0 ;  /* 0x00000000003f7886 */ /* 0x000fe20000000000 */
[----:B------:R-:W-:Y:S01]  /*0420*/  LOP3.LUT R6, R6, 0x3ffffffc, RZ, 0xc0, !PT ;  /* 0x3ffffffc06067812 */ /* 0x000fe200078ec0ff */
[----:B------:R-:W-:Y:S01]  /*0430*/  VOTEU.ALL UP1, P0 ;  /* 0x00000000003f7886 */ /* 0x000fe20000020000 */
[----:B------:R-:W-:Y:S01]  /*0440*/  LOP3.LUT R9, R9, 0xfffffffc, RZ, 0xc0, !PT ;  /* 0xfffffffc09097812 */ /* 0x000fe200078ec0ff */
[----:B------:R-:W-:Y:S01]  /*0450*/  FMUL R12, R8, UR4 ;  /* 0x00000004080c7c20 */ /* 0x000fe20008400000 */
[----:B------:R-:W1:Y:S01]  /*0460*/  @!UP0 S2UR UR7, SR_CgaCtaId ;  /* 0x00000000000789c3 */ /* 0x000e620000008800 */
[----:B------:R-:W-:Y:S01]  /*0470*/  IMAD.IADD R11, R3, 0x1, -R6 ;  /* 0x00000001030b7824 */ /* 0x000fe200078e0a06 */
[----:B0-----:R-:W-:Y:S01]  /*0480*/  I2FP.F32.U32 R6, UR8 ;  /* 0x0000000800067c45 */ /* 0x001fe20008201000 */
[----:B------:R-:W-:Y:S01]  /*0490*/  IMAD.IADD R0, R0, 0x1, -R9 ;  /* 0x0000000100007824 */ /* 0x000fe200078e0a09 */
[----:B------:R-:W-:Y:S01]  /*04a0*/  ULDC UR4, c[0x0][0x150] ;  /* 0x0000540000047ab9 */ /* 0x000fe20000000800 */
[----:B------:R-:W0:Y:S01]  /*04b0*/  F2I.U32.TRUNC.NTZ R12, R12 ;  /* 0x0000000c000c7305 */ /* 0x000e22000020f000 */
[----:B------:R-:W-:Y:S01]  /*04c0*/  SHF.R.S32.HI R3, RZ, 0x1f, R2 ;  /* 0x0000001fff037819 */ /* 0x000fe20000011402 */
[----:B------:R-:W-:Y:S01]  /*04d0*/  FMUL R8, R6, UR4 ;  /* 0x0000000406087c20 */ /* 0x000fe20008400000 */
[----:B------:R-:W5:Y:S01]  /*04e0*/  LDC R9, c[0x0][0x148] ;  /* 0x00005200ff097b82 */ /* 0x000f620000000800 */
[----:B------:R-:W-:Y:S01]  /*04f0*/  IMAD R11, R11, 0x4, R0 ;  /* 0x000000040b0b7824 */ /* 0x000fe200078e0200 */
[----:B------:R-:W-:Y:S01]  /*0500*/  LEA.HI R3, R3, R2, RZ, 0x2 ;  /* 0x0000000203037211 */ /* 0x000fe200078f10ff */
[----:B------:R-:W-:Y:S01]  /*0510*/  UMOV UR4, 0x20 ;  /* 0x0000002000047882 */ /* 0x000fe20000000000 */
[----:B------:R-:W-:Y:S01]  /*0520*/  @!UP0 UMOV UR6, 0x400 ;  /* 0x0000040000068882 */ /* 0x000fe20000000000 */
[----:B------:R-:W4:Y:S01]  /*0530*/  F2I.U32.TRUNC.NTZ R8, R8 ;  /* 0x0000000800087305 */ /* 0x000f22000020f000 */
[----:B------:R-:W-:Y:S01]  /*0540*/  LOP3.LUT R3, R3, 0xfffffffc, RZ, 0xc0, !PT ;  /* 0xfffffffc03037812 */ /* 0x000fe200078ec0ff */
[----:B------:R-:W-:Y:S01]  /*0550*/  IMAD.SHL.U32 R6, R11, 0x4, RZ ;  /* 0x000000040b067824 */ /* 0x000fe200078e00ff */
[----:B------:R-:W-:-:S04]  /*0560*/  @!UP0 UIADD3 UR4, -UR4, 0x100000, URZ ;  /* 0x0010000004048890 */ /* 0x000fc8000fffe13f */
[----:B------:R-:W-:Y:S02]  /*0570*/  @!UP0 USHF.L.U32 UR5, UR4, 0xb, URZ ;  /* 0x0000000b04058899 */ /* 0x000fe4000800063f */
[----:B------:R-:W-:Y:S01]  /*0580*/  @!UP0 USHF.L.U32 UR4, UR4, 0x1, URZ ;  /* 0x0000000104048899 */ /* 0x000fe2000800063f */
[----:B--2---:R-:W-:Y:S01]  /*0590*/  ISETP.EQ.U32.AND P3, PT, R13, 0x1, PT ;  /* 0x000000010d00780c */ /* 0x004fe20003f62070 */
[----:B------:R-:W-:Y:S01]  /*05a0*/  IMAD.IADD R0, R2, 0x1, -R3 ;  /* 0x0000000102007824 */ /* 0x000fe200078e0a03 */
[----:B------:R-:W-:Y:S01]  /*05b0*/  LOP3.LUT R23, R11, 0xc, R6, 0x78, !PT ;  /* 0x0000000c0b177812 */ /* 0x000fe200078e7806 */
[----:B0-----:R-:W-:Y:S01]  /*05c0*/  IMAD.MOV R14, RZ, RZ, -R12 ;  /* 0x000000ffff0e7224 */ /* 0x001fe200078e0a0c */
[----:B-1----:R-:W-:Y:S02]  /*05d0*/  @!UP0 ULEA UR6, UR7, UR6, 0x18 ;  /* 0x0000000607068291 */ /* 0x002fe4000f8ec03f */
[C---:B------:R-:W-:Y:S01]  /*05e0*/  ISETP.NE.AND P1, PT, R0.reuse, 0x3, PT ;  /* 0x000000030000780c */ /* 0x040fe20003f25270 */
[----:B------:R-:W-:Y:S01]  /*05f0*/  VOTEU.ALL UP0, P0 ;  /* 0x00000000003f7886 */ /* 0x000fe20000000000 */
[----:B------:R-:W-:Y:S01]  /*0600*/  ISETP.LT.U32.AND P0, PT, R23, 0x2, !P2 ;  /* 0x000000021700780c */ /* 0x000fe20005701070 */
[----:B----4-:R-:W-:Y:S01]  /*0610*/  IMAD.MOV R3, RZ, RZ, -R8 ;  /* 0x000000ffff037224 */ /* 0x010fe200078e0a08 */
[----:B------:R-:W-:Y:S01]  /*0620*/  ISETP.EQ.OR P1, PT, R0, RZ, !P1 ;  /* 0x000000ff0000720c */ /* 0x000fe20004f22670 */
[C---:B------:R-:W-:Y:S01]  /*0630*/  VIADD R8, R5.reuse, 0xffffffff ;  /* 0xffffffff05087836 */ /* 0x040fe20000000000 */
[----:B------:R-:W-:Y:S01]  /*0640*/  ISETP.NE.AND P2, PT, R5, RZ, PT ;  /* 0x000000ff0500720c */ /* 0x000fe20003f45270 */
[----:B-----5:R-:W-:Y:S01]  /*0650*/  IMAD R2, R9, R14, R4 ;  /* 0x0000000e09027224 */ /* 0x020fe200078e0204 */
[----:B------:R-:W-:Y:S01]  /*0660*/  ISETP.EQ.AND P1, PT, R5, RZ, P1 ;  /* 0x000000ff0500720c */ /* 0x000fe20000f22270 */
[----:B---3--:R-:W-:Y:S01]  /*0670*/  IMAD R3, R10, R3, UR8 ;  /* 0x000000080a037e24 */ /* 0x008fe2000f8e0203 */
[----:B------:R-:W-:Y:S01]  /*0680*/  ISETP.GE.U32.AND P5, PT, R8, 0x2, PT ;  /* 0x000000020800780c */ /* 0x000fe20003fa6070 */
[----:B------:R-:W0:Y:S02]  /*0690*/  FENCE.VIEW.ASYNC.S ;  /* 0x00000000000073c6 */ /* 0x000e240000000000 */
[----:B0-----:R0:W1:Y:S01]  /*06a0*/  @!UP0 SYNCS.EXCH.64 URZ, [UR6+0x40], UR4 ;  /* 0x00004004063f85b2 */ /* 0x0010620008000100 */
[----:B------:R-:W-:-:S02]  /*06b0*/  ISETP.NE.AND P4, PT, R2, R23, PT ;  /* 0x000000170200720c */ /* 0x000fc40003f85270 */
[----:B------:R-:W-:Y:S02]  /*06c0*/  SEL R19, RZ, 0x1, !P1 ;  /* 0x00000001ff137807 */ /* 0x000fe40004800000 */
[----:B------:R-:W-:Y:S02]  /*06d0*/  ISETP.EQ.OR P4, PT, R3, RZ, !P4 ;  /* 0x000000ff0300720c */ /* 0x000fe40006782670 */
[----:B------:R-:W-:Y:S02]  /*06e0*/  SEL R19, R19, 0x2, P5 ;  /* 0x0000000213137807 */ /* 0x000fe40002800000 */
[----:B------:R-:W-:-:S04]  /*06f0*/  PLOP3.LUT P0, PT, P0, P4, PT, 0x80, 0x0 ;  /* 0x000000000000781c */ /* 0x000fc80000709070 */
[----:B------:R-:W-:Y:S01]  /*0700*/  P2R R157, PR, RZ, 0x1 ;  /* 0x00000001ff9d7803 */ /* 0x000fe20000000000 */
[----:B------:R0:W2:Y:S01]  /*0710*/  @!UP1 SYNCS.EXCH.64 URZ, [UR6+0x48], UR4 ;  /* 0x00004804063f95b2 */ /* 0x0000a20008000100 */
[----:B------:R-:W-:Y:S01]  /*0720*/  NOP ;  /* 0x0000000000007918 */ /* 0x000fe20000000000 */
[----:B------:R-:W-:Y:S06]  /*0730*/  @!P3 BRA `(.L_x_3) ;  /* 0x000000000008b947 */ /* 0x000fec0003800000 */
[----:B-12---:R-:W-:Y:S01]  /*0740*/  UCGABAR_ARV ;  /* 0x00000000000079c7 */ /* 0x006fe20008000000 */
[----:B------:R-:W-:Y:S05]  /*0750*/  BRA `(.L_x_4) ;  /* 0x0000000000047947 */ /* 0x000fea0003800000 */
.L_x_3:
[----:B-12---:R-:W-:Y:S01]  /*0760*/  NOP ;  /* 0x0000000000007918 */ /* 0x006fe20000000000 */
.L_x_4:
[----:B------:R-:W1:Y:S01]  /*0770*/  LDC R2, c[0x0][0x65c] ;  /* 0x00019700ff027b82 */ /* 0x000e620000000800 */
[----:B------:R-:W-:Y:S02]  /*0780*/  IMAD.U32 R6, RZ, RZ, UR8 ;  /* 0x00000008ff067e24 */ /* 0x000fe4000f8e00ff */
[----:B------:R-:W-:Y:S01]  /*0790*/  IMAD.MOV.U32 R7, RZ, RZ, RZ ;  /* 0x000000ffff077224 */ /* 0x000fe200078e00ff */
[----:B-1----:R-:W-:-:S04]  /*07a0*/  ISETP.NE.AND P1, PT, R2, 0x1, PT ;  /* 0x000000010200780c */ /* 0x002fc80003f25270 */
[----:B------:R-:W-:-:S09]  /*07b0*/  P2R R5, PR, RZ, 0x2 ;  /* 0x00000002ff057803 */ /* 0x000fd20000000000 */
[----:B------:R-:W1:Y:S01]  /*07c0*/  @P1 LDC R17, c[0x0][0x10] ;  /* 0x00000400ff111b82 */ /* 0x000e620000000800 */
[----:B------:R-:W-:Y:S02]  /*07d0*/  @P1 IMAD.MOV.U32 R5, RZ, RZ, RZ ;  /* 0x000000ffff051224 */ /* 0x000fe400078e00ff */
[----:B------:R-:W-:-:S05]  /*07e0*/  @P1 IMAD.MOV.U32 R13, RZ, RZ, RZ ;  /* 0x000000ffff0d1224 */ /* 0x000fca00078e00ff */
[----:B------:R-:W2:Y:S01]  /*07f0*/  @!P1 LDC R11, c[0x0][0xc] ;  /* 0x00000300ff0b9b82 */ /* 0x000ea20000000800 */
[----:B-1----:R-:W-:-:S04]  /*0800*/  @P1 IMAD.WIDE.U32 R16, R17, UR8, R4 ;  /* 0x0000000811101c25 */ /* 0x002fc8000f8e0004 */
[----:B------:R-:W-:Y:S02]  /*0810*/  @P1 IMAD.IADD R17, R17, 0x1, R13 ;  /* 0x0000000111111824 */ /* 0x000fe400078e020d */
[----:B--2---:R-:W-:-:S04]  /*0820*/  @!P1 IMAD.WIDE.U32 R6, R4, R11, R6 ;  /* 0x0000000b04069225 */ /* 0x004fc800078e0006 */
[----:B------:R-:W-:Y:S02]  /*0830*/  @!P1 IMAD.MOV.U32 R16, RZ, RZ, R6 ;  /* 0x000000ffff109224 */ /* 0x000fe400078e0006 */
[----:B------:R-:W-:Y:S01]  /*0840*/  @!P1 IMAD.MOV.U32 R17, RZ, RZ, R7 ;  /* 0x000000ffff119224 */ /* 0x000fe200078e0007 */
[----:B------:R-:W-:Y:S06]  /*0850*/  @!P3 BRA `(.L_x_5) ;  /* 0x00000000000cb947 */ /* 0x000fec0003800000 */
[----:B------:R-:W-:Y:S01]  /*0860*/  UCGABAR_WAIT ;  /* 0x0000000000007dc7 */ /* 0x000fe20008000000 */
[----:B------:R-:W-:Y:S01]  /*0870*/  CCTL.IVALL ;  /* 0x00000000ff00798f */ /* 0x000fe20002000000 */
[----:B------:R-:W-:Y:S05]  /*0880*/  BRA `(.L_x_6) ;  /* 0x0000000000047947 */ /* 0x000fea0003800000 */
.L_x_5:
[----:B------:R-:W-:Y:S06]  /*0890*/  BAR.SYNC.DEFER_BLOCKING 0x0 ;  /* 0x0000000000007b1d */ /* 0x000fec0000010000 */
.L_x_6:
[----:B------:R-:W-:Y:S05]  /*08a0*/  @!P2 BRA `(.L_x_7) ;  /* 0x000000800020a947 */ /* 0x000fea0003800000 */
[----:B------:R-:W-:-:S13]  /*08b0*/  ISETP.GT.U32.AND P0, PT, R8, 0x1, PT ;  /* 0x000000010800780c */ /* 0x000fda0003f04070 */
[----:B0-----:R-:W-:Y:S05]  /*08c0*/  @P0 EXIT ;  /* 0x000000000000094d */ /* 0x001fea0003800000 */
[----:B------:R-:W-:Y:S01]  /*08d0*/  ULDC.64 UR4, c[0x0][0x650] ;  /* 0x0001940000047ab9 */ /* 0x000fe20000000a00 */
[----:B------:R-:W-:Y:S01]  /*08e0*/  PRMT R0, RZ, 0x7610, R0 ;  /* 0x00007610ff007816 */ /* 0x000fe20000000000 */
[----:B------:R-:W-:Y:S01]  /*08f0*/  IMAD.MOV.U32 R153, RZ, RZ, -0x1 ;  /* 0xffffffffff997424 */ /* 0x000fe200078e00ff */
[----:B------:R-:W-:Y:S01]  /*0900*/  ISETP.GE.U32.AND P0, PT, R16, UR4, PT ;  /* 0x0000000410007c0c */ /* 0x000fe2000bf06070 */
[----:B------:R-:W-:Y:S02]  /*0910*/  IMAD.MOV.U32 R152, RZ, RZ, -0x1 ;  /* 0xffffffffff987424 */ /* 0x000fe400078e00ff */
[----:B------:R-:W-:Y:S01]  /*0920*/  IMAD.MOV.U32 R22, RZ, RZ, -0x1 ;  /* 0xffffffffff167424 */ /* 0x000fe200078e00ff */
[----:B------:R-:W-:-:S13]  /*0930*/  ISETP.GE.U32.AND.EX P0, PT, R17, UR5, PT, P0 ;  /* 0x0000000511007c0c */ /* 0x000fda000bf06100 */
[----:B------:R-:W-:Y:S05]  /*0940*/  @P0 BRA `(.L_x_8) ;  /* 0x00000004002c0947 */ /* 0x000fea0003800000 */
[----:B------:R-:W0:Y:S01]  /*0950*/  LDC.64 R20, c[0x0][0x628] ;  /* 0x00018a00ff147b82 */ /* 0x000e220000000a00 */
[----:B------:R-:W-:Y:S02]  /*0960*/  IMAD.MOV.U32 R6, RZ, RZ, R16 ;  /* 0x000000ffff067224 */ /* 0x000fe400078e0010 */
[----:B------:R-:W-:-:S05]  /*0970*/  IMAD.MOV.U32 R7, RZ, RZ, R17 ;  /* 0x000000ffff077224 */ /* 0x000fca00078e0011 */
[----:B------:R-:W1:Y:S08]  /*0980*/  LDC R0, c[0x0][0x630] ;  /* 0x00018c00ff007b82 */ /* 0x000e700000000800 */
[----:B------:R-:W2:Y:S01]  /*0990*/  LDC.64 R24, c[0x0][0x620] ;  /* 0x00018800ff187b82 */ /* 0x000ea20000000a00 */
[----:B0-----:R-:W-:-:S04]  /*09a0*/  ISETP.NE.U32.AND P0, PT, R20, RZ, PT ;  /* 0x000000ff1400720c */ /* 0x001fc80003f05070 */
[----:B------:R-:W-:-:S13]  /*09b0*/  ISETP.NE.AND.EX P0, PT, R21, RZ, PT, P0 ;  /* 0x000000ff1500720c */ /* 0x000fda0003f05300 */
[----:B-12---:R-:W-:Y:S05]  /*09c0*/  @!P0 BRA `(.L_x_9) ;  /* 0x0000000000288947 */ /* 0x006fea0003800000 */
[----:B------:R-:W0:Y:S02]  /*09d0*/  LDC R13, c[0x0][0x634] ;  /* 0x00018d00ff0d7b82 */ /* 0x000e240000000800 */
[----:B0-----:R-:W-:-:S05]  /*09e0*/  IADD3 R13, P0, R16, R13, RZ ;  /* 0x0000000d100d7210 */ /* 0x001fca0007f1e0ff */
[----:B------:R-:W-:-:S04]  /*09f0*/  IMAD.X R15, RZ, RZ, R17, P0 ;  /* 0x000000ffff0f7224 */ /* 0x000fc800000e0611 */
[----:B------:R-:W-:-:S04]  /*0a00*/  IMAD.WIDE.U32 R6, R15, R20, RZ ;  /* 0x000000140f067225 */ /* 0x000fc800078e00ff */
[----:B------:R-:W-:-:S04]  /*0a10*/  IMAD.WIDE.U32 R10, P0, R13, R21, R6 ;  /* 0x000000150d0a7225 */ /* 0x000fc80007800006 */
[----:B------:R-:W-:-:S04]  /*0a20*/  IMAD.WIDE.U32 R6, R13, R20, RZ ;  /* 0x000000140d067225 */ /* 0x000fc800078e00ff */
[----:B------:R-:W-:Y:S01]  /*0a30*/  IMAD.X R13, RZ, RZ, RZ, P0 ;  /* 0x000000ffff0d7224 */ /* 0x000fe200000e06ff */
[----:B------:R-:W-:Y:S01]  /*0a40*/  IADD3 RZ, P0, R7, R10, RZ ;  /* 0x0000000a07ff7210 */ /* 0x000fe20007f1e0ff */
[----:B------:R-:W-:-:S04]  /*0a50*/  IMAD.MOV.U32 R12, RZ, RZ, R11 ;  /* 0x000000ffff0c7224 */ /* 0x000fc800078e000b */
[----:B------:R-:W-:-:S08]  /*0a60*/  IMAD.WIDE.U32.X R6, R15, R21, R12, P0 ;  /* 0x000000150f067225 */ /* 0x000fd000000e040c */
.L_x_9:
[----:B------:R-:W0:Y:S01]  /*0a70*/  LDC.64 R20, c[0x0][0x640] ;  /* 0x00019000ff147b82 */ /* 0x000e220000000a00 */
[--C-:B------:R-:W-:Y:S01]  /*0a80*/  SHF.R.U64 R27, R6, R0, R7.reuse ;  /* 0x00000000061b7219 */ /* 0x100fe20000001207 */
[----:B------:R-:W-:Y:S01]  /*0a90*/  IMAD R28, R9, R14, R4 ;  /* 0x0000000e091c7224 */ /* 0x000fe200078e0204 */
[----:B------:R-:W-:Y:S02]  /*0aa0*/  SHF.R.U32.HI R0, RZ, R0, R7 ;  /* 0x00000000ff007219 */ /* 0x000fe40000011607 */
[----:B------:R-:W-:-:S03]  /*0ab0*/  IADD3 R5, P0, RZ, -R27, RZ ;  /* 0x8000001bff057210 */ /* 0x000fc60007f1e0ff */
[----:B------:R-:W1:Y:S02]  /*0ac0*/  LDC R8, c[0x0][0x618] ;  /* 0x00018600ff087b82 */ /* 0x000e640000000800 */
[----:B------:R-:W-:-:S04]  /*0ad0*/  IMAD.X R7, RZ, RZ, ~R0, P0 ;  /* 0x000000ffff077224 */ /* 0x000fc800000e0e00 */
[-C--:B------:R-:W-:Y:S02]  /*0ae0*/  IMAD R0, R7, R24.reuse, RZ ;  /* 0x0000001807007224 */ /* 0x080fe400078e02ff */
[----:B------:R-:W2:Y:S01]  /*0af0*/  LDC R11, c[0x0][0x608] ;  /* 0x00018200ff0b7b82 */ /* 0x000ea20000000800 */
[----:B------:R-:W-:-:S04]  /*0b00*/  IMAD.WIDE.U32 R6, R5, R24, R16 ;  /* 0x0000001805067225 */ /* 0x000fc800078e0010 */
[----:B------:R-:W-:Y:S02]  /*0b10*/  IMAD R5, R5, R25, R0 ;  /* 0x0000001905057224 */ /* 0x000fe400078e0200 */
[----:B------:R-:W-:Y:S01]  /*0b20*/  IMAD.MOV.U32 R25, RZ, RZ, 0x1 ;  /* 0x00000001ff197424 */ /* 0x000fe200078e00ff */
[----:B------:R-:W3:Y:S01]  /*0b30*/  LDC R12, c[0x0][0x658] ;  /* 0x00019600ff0c7b82 */ /* 0x000ee20000000800 */
[----:B0-----:R-:W-:Y:S01]  /*0b40*/  ISETP.NE.U32.AND P0, PT, R20, RZ, PT ;  /* 0x000000ff1400720c */ /* 0x001fe20003f05070 */
[----:B------:R-:W-:Y:S02]  /*0b50*/  IMAD.IADD R5, R7, 0x1, R5 ;  /* 0x0000000107057824 */ /* 0x000fe400078e0205 */
[----:B------:R-:W-:Y:S01]  /*0b60*/  IMAD.MOV.U32 R7, RZ, RZ, -0x1 ;  /* 0xffffffffff077424 */ /* 0x000fe200078e00ff */
[----:B------:R-:W-:-:S03]  /*0b70*/  ISETP.NE.AND.EX P0, PT, R21, RZ, PT, P0 ;  /* 0x000000ff1500720c */ /* 0x000fc60003f05300 */
[----:B------:R-:W0:Y:S01]  /*0b80*/  LDC R15, c[0x0][0x600] ;  /* 0x00018000ff0f7b82 */ /* 0x000e220000000800 */
[-CC-:B-1----:R-:W-:Y:S02]  /*0b90*/  SHF.R.U64 R13, R6, R8.reuse, R5.reuse ;  /* 0x00000008060d7219 */ /* 0x182fe40000001205 */
[----:B------:R-:W-:-:S05]  /*0ba0*/  SHF.R.U32.HI R0, RZ, R8, R5 ;  /* 0x00000008ff007219 */ /* 0x000fca0000011605 */
[----:B------:R-:W1:Y:S01]  /*0bb0*/  LDC R22, c[0x0][0x648] ;  /* 0x00019200ff167b82 */ /* 0x000e620000000800 */
[-CC-:B--2---:R-:W-:Y:S02]  /*0bc0*/  SHF.R.U64 R29, R13, R11.reuse, R0.reuse ;  /* 0x0000000b0d1d7219 */ /* 0x184fe40000001200 */
[----:B------:R-:W-:-:S05]  /*0bd0*/  SHF.R.U32.HI R5, RZ, R11, R0 ;  /* 0x0000000bff057219 */ /* 0x000fca0000011600 */
[----:B------:R-:W2:Y:S01]  /*0be0*/  LDC R24, c[0x0][0x638] ;  /* 0x00018e00ff187b82 */ /* 0x000ea20000000800 */
[-CC-:B---3--:R-:W-:Y:S02]  /*0bf0*/  SHF.R.U64 R14, R29, R12.reuse, R5.reuse ;  /* 0x0000000c1d0e7219 */ /* 0x188fe40000001205 */
[-C--:B------:R-:W-:Y:S02]  /*0c00*/  SHF.L.U32 R0, R7, R12.reuse, RZ ;  /* 0x0000000c07007219 */ /* 0x080fe400000006ff */
[----:B------:R-:W-:Y:S01]  /*0c10*/  SHF.R.U32.HI R5, RZ, R12, R5 ;  /* 0x0000000cff057219 */ /* 0x000fe20000011605 */
[----:B------:R-:W-:Y:S01]  /*0c20*/  IMAD.MOV.U32 R4, RZ, RZ, R14 ;  /* 0x000000ffff047224 */ /* 0x000fe200078e000e */
[----:B------:R-:W-:Y:S01]  /*0c30*/  LOP3.LUT R10, RZ, R0, RZ, 0x33, !PT ;  /* 0x00000000ff0a7212 */ /* 0x000fe200078e33ff */
[----:B------:R-:W3:Y:S01]  /*0c40*/  LDC R26, c[0x0][0x610] ;  /* 0x00018400ff1a7b82 */ /* 0x000ee20000000800 */
[----:B------:R-:W-:Y:S05]  /*0c50*/  @!P0 BRA `(.L_x_10) ;  /* 0x0000000000288947 */ /* 0x000fea0003800000 */
[----:B------:R-:W4:Y:S02]  /*0c60*/  LDC R9, c[0x0][0x64c] ;  /* 0x00019300ff097b82 */ /* 0x000f240000000800 */
[----:B----4-:R-:W-:-:S05]  /*0c70*/  IADD3 R9, P0, R14, R9, RZ ;  /* 0x000000090e097210 */ /* 0x010fca0007f1e0ff */
        /* <DEDUP_REMOVED lines=8> */
.L_x_10:
[----:B-1----:R-:W-:Y:S01]  /*0d00*/  SHF.R.U64 R4, R4, R22, R5 ;  /* 0x0000001604047219 */ /* 0x002fe20000001205 */
[----:B0-----:R-:W-:Y:S01]  /*0d10*/  VIADD R6, R15, 0xffffffff ;  /* 0xffffffff0f067836 */ /* 0x001fe20000000000 */
[----:B------:R-:W-:Y:S01]  /*0d20*/  SHF.L.U32 R0, R25, R12, RZ ;  /* 0x0000000c19007219 */ /* 0x000fe200000006ff */
[----:B------:R-:W-:Y:S01]  /*0d30*/  IMAD.MOV.U32 R22, RZ, RZ, R27 ;  /* 0x000000ffff167224 */ /* 0x000fe200078e001b */
[----:B------:R-:W-:Y:S01]  /*0d40*/  LOP3.LUT R5, R29, R10, RZ, 0xc0, !PT ;  /* 0x0000000a1d057212 */ /* 0x000fe200078ec0ff */
[----:B------:R-:W-:Y:S01]  /*0d50*/  IMAD.MOV R7, RZ, RZ, -R4 ;  /* 0x000000ffff077224 */ /* 0x000fe200078e0a04 */
[----:B------:R-:W-:Y:S02]  /*0d60*/  SEL R3, R3, R28, !P1 ;  /* 0x0000001c03037207 */ /* 0x000fe40004800000 */
[----:B------:R-:W-:Y:S01]  /*0d70*/  LOP3.LUT R6, R13, R6, RZ, 0xc0, !PT ;  /* 0x000000060d067212 */ /* 0x000fe200078ec0ff */
[----:B------:R-:W-:Y:S02]  /*0d80*/  IMAD R4, R0, R4, R5 ;  /* 0x0000000400047224 */ /* 0x000fe400078e0205 */
[----:B--2---:R-:W-:-:S02]  /*0d90*/  IMAD R0, R7, R24, R14 ;  /* 0x0000001807007224 */ /* 0x004fc400078e020e */
[----:B---3--:R-:W-:Y:S02]  /*0da0*/  IMAD R3, R4, R26, R3 ;  /* 0x0000001a04037224 */ /* 0x008fe400078e0203 */
[----:B------:R-:W-:Y:S02]  /*0db0*/  IMAD.MOV.U32 R5, RZ, RZ, 0x1 ;  /* 0x00000001ff057424 */ /* 0x000fe400078e00ff */
[----:B------:R-:W-:-:S03]  /*0dc0*/  IMAD R4, R0, R15, R6 ;  /* 0x0000000f00047224 */ /* 0x000fc600078e0206 */
[----:B------:R-:W-:Y:S02]  /*0dd0*/  PRMT R0, R5, 0x7610, R0 ;  /* 0x0000761005007816 */ /* 0x000fe40000000000 */
[----:B------:R-:W-:Y:S02]  /*0de0*/  SEL R152, R4, R3, !P1 ;  /* 0x0000000304987207 */ /* 0x000fe40004800000 */
[----:B------:R-:W-:-:S07]  /*0df0*/  SEL R153, R3, R4, !P1 ;  /* 0x0000000403997207 */ /* 0x000fce0004800000 */
.L_x_8:
[----:B------:R-:W-:-:S08]  /*0e00*/  NOP ;  /* 0x0000000000007918 */ /* 0x000fd00000000000 */
[----:B------:R-:W0:Y:S02]  /*0e10*/  USETMAXREG.TRY_ALLOC.CTAPOOL UP0, 0xe8 ;  /* 0x000000e8000079c8 */ /* 0x000e240008000600 */
[----:B0-----:R-:W-:-:S13]  /*0e20*/  PLOP3.LUT P0, PT, PT, PT, UP0, 0x80, 0x0 ;  /* 0x000000000000781c */ /* 0x001fda0003f0f008 */
[----:B------:R-:W-:Y:S05]  /*0e30*/  @!P0 BRA `(.L_x_8) ;  /* 0xfffffffc00f08947 */ /* 0x000fea000383ffff */
[----:B------:R-:W-:Y:S01]  /*0e40*/  ULDC.64 UR4, c[0x0][0x598] ;  /* 0x0001660000047ab9 */ /* 0x000fe20000000a00 */
[----:B------:R-:W-:Y:S01]  /*0e50*/  ULDC.64 UR36, c[0x0][0x208] ;  /* 0x0000820000247ab9 */ /* 0x000fe20000000a00 */
[----:B------:R-:W-:-:S04]  /*0e60*/  ISETP.NE.U32.AND P0, PT, RZ, UR4, PT ;  /* 0x00000004ff007c0c */ /* 0x000fc8000bf05070 */
[----:B------:R-:W-:-:S13]  /*0e70*/  ISETP.NE.AND.EX P0, PT, RZ, UR5, PT, P0 ;  /* 0x00000005ff007c0c */ /* 0x000fda000bf05300 */
[----:B------:R-:W-:Y:S05]  /*0e80*/  @!P0 BRA `(.L_x_11) ;  /* 0x00000000001c8947 */ /* 0x000fea0003800000 */
[----:B------:R-:W0:Y:S02]  /*0e90*/  LDC.64 R4, c[0x0][0x598] ;  /* 0x00016600ff047b82 */ /* 0x000e240000000a00 */
[----:B0-----:R-:W2:Y:S02]  /*0ea0*/  LDG.E.64 R4, desc[UR36][R4.64] ;  /* 0x0000002404047981 */ /* 0x001ea4000c1e1b00 */
[----:B--2---:R-:W-:-:S04]  /*0eb0*/  ISETP.NE.U32.AND P0, PT, R4, RZ, PT ;  /* 0x000000ff0400720c */ /* 0x004fc80003f05070 */
[----:B------:R-:W-:-:S13]  /*0ec0*/  ISETP.NE.AND.EX P0, PT, R5, RZ, PT, P0 ;  /* 0x000000ff0500720c */ /* 0x000fda0003f05300 */
[----:B------:R-:W-:Y:S05]  /*0ed0*/  @!P0 BRA `(.L_x_11) ;  /* 0x0000000000088947 */ /* 0x000fea0003800000 */
[----:B------:R0:W5:Y:S01]  /*0ee0*/  LD.E R154, desc[UR36][R4.64] ;  /* 0x00000024049a7980 */ /* 0x000162000c101900 */
[----:B------:R-:W-:Y:S05]  /*0ef0*/  BRA `(.L_x_12) ;  /* 0x0000000000247947 */ /* 0x000fea0003800000 */
.L_x_11:
[----:B------:R-:W-:Y:S02]  /*0f00*/  ULDC.64 UR4, c[0x0][0x588] ;  /* 0x0001620000047ab9 */ /* 0x000fe40000000a00 */
[----:B------:R-:W-:-:S04]  /*0f10*/  ISETP.NE.U32.AND P0, PT, RZ, UR4, PT ;  /* 0x00000004ff007c0c */ /* 0x000fc8000bf05070 */
[----:B------:R-:W-:-:S13]  /*0f20*/  ISETP.NE.AND.EX P0, PT, RZ, UR5, PT, P0 ;  /* 0x00000005ff007c0c */ /* 0x000fda000bf05300 */
[----:B------:R-:W-:Y:S05]  /*0f30*/  @!P0 BRA `(.L_x_13) ;  /* 0x00000000000c8947 */ /* 0x000fea0003800000 */
[----:B------:R-:W0:Y:S02]  /*0f40*/  LDC.64 R154, c[0x0][0x588] ;  /* 0x00016200ff9a7b82 */ /* 0x000e240000000a00 */
[----:B0-----:R1:W5:Y:S01]  /*0f50*/  LDG.E R154, desc[UR36][R154.64] ;  /* 0x000000249a9a7981 */ /* 0x001362000c1e1900 */
[----:B------:R-:W-:Y:S05]  /*0f60*/  BRA `(.L_x_12) ;  /* 0x0000000000087947 */ /* 0x000fea0003800000 */
.L_x_13:
[----:B------:R-:W-:Y:S02]  /*0f70*/  ULDC UR4, c[0x0][0x580] ;  /* 0x0001600000047ab9 */ /* 0x000fe40000000800 */
[----:B------:R-:W-:-:S07]  /*0f80*/  IMAD.U32 R154, RZ, RZ, UR4 ;  /* 0x00000004ff9a7e24 */ /* 0x000fce000f8e00ff */
.L_x_12:
[----:B------:R-:W-:Y:S02]  /*0f90*/  ULDC.64 UR4, c[0x0][0x5a0] ;  /* 0x0001680000047ab9 */ /* 0x000fe40000000a00 */
[----:B------:R-:W-:-:S04]  /*0fa0*/  ISETP.NE.U32.AND P0, PT, RZ, UR4, PT ;  /* 0x00000004ff007c0c */ /* 0x000fc8000bf05070 */
[----:B------:R-:W-:-:S13]  /*0fb0*/  ISETP.NE.AND.EX P0, PT, RZ, UR5, PT, P0 ;  /* 0x00000005ff007c0c */ /* 0x000fda000bf05300 */
[----:B------:R-:W-:Y:S05]  /*0fc0*/  @!P0 BRA `(.L_x_14) ;  /* 0x00000000001c8947 */ /* 0x000fea0003800000 */
[----:B0-----:R-:W0:Y:S02]  /*0fd0*/  LDC.64 R4, c[0x0][0x5a0] ;  /* 0x00016800ff047b82 */ /* 0x001e240000000a00 */
[----:B0-----:R-:W2:Y:S02]  /*0fe0*/  LDG.E.64 R4, desc[UR36][R4.64] ;  /* 0x0000002404047981 */ /* 0x001ea4000c1e1b00 */
[----:B--2---:R-:W-:-:S04]  /*0ff0*/  ISETP.NE.U32.AND P0, PT, R4, RZ, PT ;  /* 0x000000ff0400720c */ /* 0x004fc80003f05070 */
[----:B------:R-:W-:-:S13]  /*1000*/  ISETP.NE.AND.EX P0, PT, R5, RZ, PT, P0 ;  /* 0x000000ff0500720c */ /* 0x000fda0003f05300 */
[----:B------:R-:W-:Y:S05]  /*1010*/  @!P0 BRA `(.L_x_14) ;  /* 0x0000000000088947 */ /* 0x000fea0003800000 */
[----:B-1----:R0:W5:Y:S01]  /*1020*/  LD.E R155, desc[UR36][R4.64] ;  /* 0x00000024049b7980 */ /* 0x002162000c101900 */
[----:B------:R-:W-:Y:S05]  /*1030*/  BRA `(.L_x_15) ;  /* 0x0000000000247947 */ /* 0x000fea0003800000 */
.L_x_14:
[----:B------:R-:W-:Y:S02]  /*1040*/  ULDC.64 UR4, c[0x0][0x590] ;  /* 0x0001640000047ab9 */ /* 0x000fe40000000a00 */
[----:B------:R-:W-:-:S04]  /*1050*/  ISETP.NE.U32.AND P0, PT, RZ, UR4, PT ;  /* 0x00000004ff007c0c */ /* 0x000fc8000bf05070 */
[----:B------:R-:W-:-:S13]  /*1060*/  ISETP.NE.AND.EX P0, PT, RZ, UR5, PT, P0 ;  /* 0x00000005ff007c0c */ /* 0x000fda000bf05300 */
[----:B------:R-:W-:Y:S05]  /*1070*/  @!P0 BRA `(.L_x_16) ;  /* 0x00000000000c8947 */ /* 0x000fea0003800000 */
[----:B0-----:R-:W1:Y:S02]  /*1080*/  LDC.64 R4, c[0x0][0x590] ;  /* 0x00016400ff047b82 */ /* 0x001e640000000a00 */
[----:B-1----:R1:W5:Y:S01]  /*1090*/  LDG.E R155, desc[UR36][R4.64] ;  /* 0x00000024049b7981 */ /* 0x002362000c1e1900 */
[----:B------:R-:W-:Y:S05]  /*10a0*/  BRA `(.L_x_15) ;  /* 0x0000000000087947 */ /* 0x000fea0003800000 */
.L_x_16:
[----:B------:R-:W-:Y:S02]  /*10b0*/  ULDC UR4, c[0x0][0x584] ;  /* 0x0001610000047ab9 */ /* 0x000fe40000000800 */
[----:B-1----:R-:W-:-:S07]  /*10c0*/  IMAD.U32 R155, RZ, RZ, UR4 ;  /* 0x00000004ff9b7e24 */ /* 0x002fce000f8e00ff */
.L_x_15:
[----:B------:R-:W-:-:S13]  /*10d0*/  LOP3.LUT P0, RZ, R0, 0xff, RZ, 0xc0, !PT ;  /* 0x000000ff00ff7812 */ /* 0x000fda000780c0ff */
[----:B------:R-:W-:Y:S05]  /*10e0*/  @!P0 EXIT ;  /* 0x000000000000894d */ /* 0x000fea0003800000 */
[----:B------:R-:W-:Y:S01]  /*10f0*/  ULDC UR4, c[0x0][0x28c] ;  /* 0x0000a30000047ab9 */ /* 0x000fe20000000800 */
[----:B------:R-:W-:Y:S01]  /*1100*/  UMOV UR38, URZ ;  /* 0x0000003f00267c82 */ /* 0x000fe20008000000 */
[----:B------:R-:W-:Y:S01]  /*1110*/  UIADD3 UR4, UR4, 0x7f, URZ ;  /* 0x0000007f04047890 */ /* 0x000fe2000fffe03f */
[----:B------:R-:W-:-:S03]  /*1120*/  UMOV UR39, URZ ;  /* 0x0000003f00277c82 */ /* 0x000fc60008000000 */
[----:B------:R-:W-:-:S04]  /*1130*/  USHF.R.S32.HI UR5, URZ, 0x1f, UR4 ;  /* 0x0000001f3f057899 */ /* 0x000fc80008011404 */
[----:B------:R-:W-:-:S04]  /*1140*/  ULEA.HI UR5, UR5, UR4, URZ, 0x7 ;  /* 0x0000000405057291 */ /* 0x000fc8000f8f383f */
[----:B------:R-:W-:-:S12]  /*1150*/  USHF.R.S32.HI UR40, URZ, 0x7, UR5 ;  /* 0x000000073f287899 */ /* 0x000fd80008011405 */
.L_x_296:
[----:B------:R-:W-:Y:S01]  /*1160*/  LOP3.LUT R0, R18, 0x80, RZ, 0xc0, !PT ;  /* 0x0000008012007812 */ /* 0x000fe200078ec0ff */
[----:B------:R-:W2:Y:S01]  /*1170*/  S2UR UR7, SR_CgaCtaId ;  /* 0x00000000000779c3 */ /* 0x000ea20000008800 */
[----:B------:R-:W-:Y:S02]  /*1180*/  UMOV UR6, 0x400 ;  /* 0x0000040000067882 */ /* 0x000fe40000000000 */
[----:B------:R-:W-:-:S06]  /*1190*/  SHF.R.U32.HI R0, RZ, 0x7, R0 ;  /* 0x00000007ff007819 */ /* 0x000fcc0000011600 */
[----:B---3--:R-:W3:Y:S01]  /*11a0*/  SHFL.IDX PT, R0, R0, RZ, 0x1f ;  /* 0x00001fff00007589 */ /* 0x008ee200000e0000 */
[----:B--2---:R-:W-:Y:S01]  /*11b0*/  ULEA UR6, UR7, UR6, 0x18 ;  /* 0x0000000607067291 */ /* 0x004fe2000f8ec03f */
[----:B---3--:R-:W-:-:S13]  /*11c0*/  R2UR UR4, R0 ;  /* 0x00000000000472ca */ /* 0x008fda00000e0000 */
[----:B------:R-:W-:-:S04]  /*11d0*/  ULEA.HI UR5, UR4, UR4, URZ, 0x1 ;  /* 0x0000000404057291 */ /* 0x000fc8000f8f083f */
[----:B------:R-:W-:-:S04]  /*11e0*/  ULOP3.LUT UR5, UR5, 0x7fffe, URZ, 0xc0, !UPT ;  /* 0x0007fffe05057892 */ /* 0x000fc8000f8ec03f */
[----:B------:R-:W-:-:S03]  /*11f0*/  UIADD3 UR5, UR4, -UR5, URZ ;  /* 0x8000000504057290 */ /* 0x000fc6000fffe03f */
[----:B------:R-:W-:Y:S01]  /*1200*/  ULDC UR4, c[0x0][0x28c] ;  /* 0x0000a30000047ab9 */ /* 0x000fe20000000800 */
[----:B------:R-:W-:Y:S01]  /*1210*/  ULEA UR5, UR5, UR6, 0xd ;  /* 0x0000000605057291 */ /* 0x000fe2000f8e683f */
[----:B------:R-:W-:-:S03]  /*1220*/  ISETP.LT.AND P0, PT, RZ, UR4, PT ;  /* 0x00000004ff007c0c */ /* 0x000fc6000bf01270 */
[----:B------:R-:W-:-:S04]  /*1230*/  UIADD3 UR5, UR5, 0x100, URZ ;  /* 0x0000010005057890 */ /* 0x000fc8000fffe03f */
[----:B------:R-:W-:-:S04]  /*1240*/  USHF.R.U32.HI UR5, URZ, 0x4, UR5 ;  /* 0x000000043f057899 */ /* 0x000fc80008011605 */
[----:B------:R-:W-:Y:S02]  /*1250*/  ULOP3.LUT UR41, UR5, 0x3fff, URZ, 0xc0, !UPT ;  /* 0x00003fff05297892 */ /* 0x000fe4000f8ec03f */
[----:B0-----:R-:W-:Y:S10]  /*1260*/  @P0 BRA `(.L_x_17) ;  /* 0x0000000000400947 */ /* 0x001ff40003800000 */
[----:B------:R-:W-:Y:S01]  /*1270*/  MOV R0, 0x0 ;  /* 0x0000000000007802 */ /* 0x000fe20000000f00 */
[----:B------:R-:W-:Y:S01]  /*1280*/  ULDC.64 UR4, c[0x4][0x68] ;  /* 0x01001a0000047ab9 */ /* 0x000fe20000000a00 */
[----:B------:R-:W-:Y:S01]  /*1290*/  ULDC.64 UR6, c[0x4][0x8] ;  /* 0x0100020000067ab9 */ /* 0x000fe20000000a00 */
[----:B01----:R-:W-:Y:S01]  /*12a0*/  IMAD.U32 R4, RZ, RZ, UR4 ;  /* 0x00000004ff047e24 */ /* 0x003fe2000f8e00ff */
[----:B------:R0:W1:Y:S01]  /*12b0*/  LDC.64 R14, c[0x4][R0] ;  /* 0x01000000000e7b82 */ /* 0x0000620000000a00 */
[----:B------:R-:W-:Y:S01]  /*12c0*/  IMAD.U32 R5, RZ, RZ, UR5 ;  /* 0x00000005ff057e24 */ /* 0x000fe2000f8e00ff */
[----:B------:R-:W-:Y:S01]  /*12d0*/  ULDC.64 UR4, c[0x4][0x70] ;  /* 0x01001c0000047ab9 */ /* 0x000fe20000000a00 */
[----:B------:R-:W-:Y:S02]  /*12e0*/  IMAD.U32 R10, RZ, RZ, UR6 ;  /* 0x00000006ff0a7e24 */ /* 0x000fe4000f8e00ff */
[----:B------:R-:W-:Y:S02]  /*12f0*/  IMAD.U32 R6, RZ, RZ, UR4 ;  /* 0x00000004ff067e24 */ /* 0x000fe4000f8e00ff */
[----:B------:R-:W-:-:S02]  /*1300*/  IMAD.U32 R7, RZ, RZ, UR5 ;  /* 0x00000005ff077e24 */ /* 0x000fc4000f8e00ff */
[----:B------:R-:W-:Y:S02]  /*1310*/  IMAD.U32 R11, RZ, RZ, UR7 ;  /* 0x00000007ff0b7e24 */ /* 0x000fe4000f8e00ff */
[----:B------:R-:W-:Y:S02]  /*1320*/  IMAD.MOV.U32 R8, RZ, RZ, 0x1e1 ;  /* 0x000001e1ff087424 */ /* 0x000fe400078e00ff */
[----:B------:R-:W-:Y:S02]  /*1330*/  IMAD.MOV.U32 R12, RZ, RZ, 0x1 ;  /* 0x00000001ff0c7424 */ /* 0x000fe400078e00ff */
[----:B0-----:R-:W-:-:S07]  /*1340*/  IMAD.MOV.U32 R13, RZ, RZ, RZ ;  /* 0x000000ffff0d7224 */ /* 0x001fce00078e00ff */
[----:B------:R-:W-:-:S07]  /*1350*/  LEPC R20, `(.L_x_17) ;  /* 0x000000001014794e */ /* 0x000fce0000000000 */
[----:B-1---5:R-:W-:Y:S05]  /*1360*/  CALL.ABS.NOINC R14 ;  /* 0x000000000e007343 */ /* 0x022fea0003c00000 */
.L_x_17:
[----:B------:R-:W-:-:S04]  /*1370*/  LOP3.LUT R0, R19, 0x1, RZ, 0xfc, !PT ;  /* 0x0000000113007812 */ /* 0x000fc800078efcff */
[----:B------:R-:W-:-:S13]  /*1380*/  ISETP.NE.AND P0, PT, R0, 0x3, PT ;  /* 0x000000030000780c */ /* 0x000fda0003f05270 */
[----:B------:R-:W-:Y:S05]  /*1390*/  @!P0 BRA `(.L_x_18) ;  /* 0x0000000000048947 */ /* 0x000fea0003800000 */
[----:B------:R-:W-:Y:S01]  /*13a0*/  BPT.TRAP 0x1 ;  /* 0x000000040000795c */ /* 0x000fe20000300000 */
.L_x_18:
[----:B------:R-:W2:Y:S01]  /*13b0*/  S2UR UR5, SR_CgaCtaId ;  /* 0x00000000000579c3 */ /* 0x000ea20000008800 */
[----:B------:R-:W-:Y:S01]  /*13c0*/  UMOV UR4, 0x400 ;  /* 0x0000040000047882 */ /* 0x000fe20000000000 */
[----:B------:R-:W-:Y:S02]  /*13d0*/  IMAD.U32 R0, RZ, RZ, UR38 ;  /* 0x00000026ff007e24 */ /* 0x000fe4000f8e00ff */
[----:B------:R-:W-:-:S03]  /*13e0*/  IMAD.U32 R3, RZ, RZ, UR39 ;  /* 0x00000027ff037e24 */ /* 0x000fc6000f8e00ff */
[----:B------:R-:W-:Y:S01]  /*13f0*/  SHF.L.U32 R0, R0, 0x1f, RZ ;  /* 0x0000001f00007819 */ /* 0x000fe200000006ff */
[----:B--2---:R-:W-:-:S06]  /*1400*/  ULEA UR4, UR5, UR4, 0x18 ;  /* 0x0000000405047291 */ /* 0x004fcc000f8ec03f */
[----:B------:R-:W-:-:S04]  /*1410*/  IMAD.U32 R6, RZ, RZ, UR4 ;  /* 0x00000004ff067e24 */ /* 0x000fc8000f8e00ff */
[----:B------:R-:W-:-:S04]  /*1420*/  IMAD R3, R3, 0x8, R6 ;  /* 0x0000000803037824 */ /* 0x000fc800078e0206 */
[----:B------:R2:W3:Y:S01]  /*1430*/  SYNCS.PHASECHK.TRANS64.TRYWAIT P1, [R3+URZ], R0 ;  /* 0x00000000030075a7 */ /* 0x0004e2000802017f */
[----:B------:R-:W-:Y:S05]  /*1440*/  @!P0 BRA `(.L_x_19) ;  /* 0x0000000000048947 */ /* 0x000fea0003800000 */
[----:B------:R-:W-:Y:S01]  /*1450*/  BPT.TRAP 0x1 ;  /* 0x000000040000795c */ /* 0x000fe20000300000 */
.L_x_19:
[----:B---3--:R-:W-:Y:S05]  /*1460*/  @P1 BRA `(.L_x_20) ;  /* 0x0000000000081947 */ /* 0x008fea0003800000 */
[----:B------:R-:W3:Y:S02]  /*1470*/  SYNCS.PHASECHK.TRANS64.TRYWAIT P1, [R3+URZ], R0 ;  /* 0x00000000030075a7 */ /* 0x000ee4000802017f */
[----:B---3--:R-:W-:Y:S05]  /*1480*/  @!P1 BRA `(.L_x_21) ;  /* 0x0000008800709947 */ /* 0x008fea0003800000 */
.L_x_20:
[----:B------:R-:W-:-:S04]  /*1490*/  UISETP.LT.AND UP0, UPT, UR40, 0x1, UPT ;  /* 0x000000012800788c */ /* 0x000fc8000bf01270 */
[----:B------:R-:W-:-:S06]  /*14a0*/  USEL UR4, UR40, 0x1, UP0 ;  /* 0x0000000128047887 */ /* 0x000fcc0008000000 */
[----:B--23--:R-:W-:Y:S01]  /*14b0*/  IMAD.U32 R0, RZ, RZ, UR4 ;  /* 0x00000004ff007e24 */ /* 0x00cfe2000f8e00ff */
[----:B------:R-:W-:Y:S05]  /*14c0*/  WARPSYNC.ALL ;  /* 0x0000000000007948 */ /* 0x000fea0003800000 */
[----:B------:R-:W-:-:S04]  /*14d0*/  IADD3 R0, -R0, UR40, RZ ;  /* 0x0000002800007c10 */ /* 0x000fc8000fffe1ff */
[----:B------:R-:W-:Y:S02]  /*14e0*/  ISETP.GE.AND P1, PT, R0, 0x1, PT ;  /* 0x000000010000780c */ /* 0x000fe40003f26270 */
[----:B------:R-:W-:Y:S01]  /*14f0*/  R2UR UR4, R6 ;  /* 0x00000000060472ca */ /* 0x000fe200000e0000 */
[----:B------:R-:W-:Y:S01]  /*1500*/  WARPGROUP.ARRIVE ;  /* 0x00000000000079c5 */ /* 0x000fe20000000000 */
[----:B------:R-:W-:Y:S01]  /*1510*/  UMOV UR9, 0x40000040 ;  /* 0x4000004000097882 */ /* 0x000fe20000000000 */
[----:B------:R-:W-:-:S10]  /*1520*/  UMOV UR11, 0x40000040 ;  /* 0x40000040000b7882 */ /* 0x000fd40000000000 */
[----:B------:R-:W-:-:S04]  /*1530*/  UIADD3 UR4, UR4, 0xc100, URZ ;  /* 0x0000c10004047890 */ /* 0x000fc8000fffe03f */
[----:B------:R-:W-:-:S04]  /*1540*/  USHF.R.U32.HI UR4, URZ, 0x4, UR4 ;  /* 0x000000043f047899 */ /* 0x000fc80008011604 */
[----:B------:R-:W-:Y:S02]  /*1550*/  ULOP3.LUT UR5, UR4, 0x3fff, URZ, 0xc0, !UPT ;  /* 0x00003fff04057892 */ /* 0x000fe4000f8ec03f */
[----:B------:R-:W-:Y:S02]  /*1560*/  ULOP3.LUT UR4, UR41, 0x10000, URZ, 0xfc, !UPT ;  /* 0x0001000029047892 */ /* 0x000fe4000f8efc3f */
[----:B------:R-:W-:Y:S02]  /*1570*/  ULOP3.LUT UR5, UR5, 0x10000, URZ, 0xfc, !UPT ;  /* 0x0001000005057892 */ /* 0x000fe4000f8efc3f */
[----:B------:R-:W-:Y:S02]  /*1580*/  ULEA UR6, UR39, UR4, 0xa ;  /* 0x0000000427067291 */ /* 0x000fe4000f8e503f */
[----:B------:R-:W-:-:S05]  /*1590*/  ULEA UR7, UR39, UR5, 0xb ;  /* 0x0000000527077291 */ /* 0x000fca000f8e583f */
[----:B------:R-:W-:Y:S02]  /*15a0*/  UMOV UR8, UR6 ;  /* 0x0000000600087c82 */ /* 0x000fe40008000000 */
[----:B------:R-:W-:Y:S02]  /*15b0*/  UMOV UR10, UR7 ;  /* 0x00000007000a7c82 */ /* 0x000fe40008000000 */
[----:B------:R-:W-:Y:S01]  /*15c0*/  IGMMA.64x256x32.S8.S8 R24, gdesc[UR8], RZ, !UPT, gsb0 ;  /* 0x06600000081879f1 */ /* 0x000fe2000c0410ff */
[----:B------:R-:W-:Y:S02]  /*15d0*/  UIADD3 UR8, UR6, 0x2, URZ ;  /* 0x0000000206087890 */ /* 0x000fe4000fffe03f */
[----:B------:R-:W-:Y:S01]  /*15e0*/  UIADD3 UR10, UR7, 0x2, URZ ;  /* 0x00000002070a7890 */ /* 0x000fe2000fffe03f */
[----:B------:R-:W-:Y:S01]  /*15f0*/  UMOV UR9, 0x40000040 ;  /* 0x4000004000097882 */ /* 0x000fe20000000000 */
[----:B------:R-:W-:Y:S01]  /*1600*/  UMOV UR11, 0x40000040 ;  /* 0x40000040000b7882 */ /* 0x000fe20000000000 */
[----:B------:R-:W-:-:S02]  /*1610*/  WARPGROUP.DEPBAR.LE gsb0, 0x0 ;  /* 0x00008000000079c5 */ /* 0x000fc40000010000 */
[----:B------:R-:W-:-:S06]  /*1620*/  WARPGROUP.ARRIVE ;  /* 0x00000000000079c5 */ /* 0x000fcc0000000000 */
[----:B------:R-:W-:Y:S01]  /*1630*/  IGMMA.64x256x32.S8.S8 R24, gdesc[UR8], R24, gsb0 ;  /* 0x06600000081879f1 */ /* 0x000fe20008041018 */
[----:B------:R-:W-:Y:S02]  /*1640*/  UIADD3 UR8, UR6, 0x4, URZ ;  /* 0x0000000406087890 */ /* 0x000fe4000fffe03f */
[----:B------:R-:W-:Y:S01]  /*1650*/  UIADD3 UR10, UR7, 0x4, URZ ;  /* 0x00000004070a7890 */ /* 0x000fe2000fffe03f */
[----:B------:R-:W-:Y:S01]  /*1660*/  UMOV UR9, 0x40000040 ;  /* 0x4000004000097882 */ /* 0x000fe20000000000 */
[----:B------:R-:W-:Y:S01]  /*1670*/  UMOV UR11, 0x40000040 ;  /* 0x40000040000b7882 */ /* 0x000fe20000000000 */
[----:B------:R-:W-:Y:S02]  /*1680*/  WARPGROUP.DEPBAR.LE gsb0, 0x0 ;  /* 0x00008000000079c5 */ /* 0x000fe40000010000 */
        /* <DEDUP_REMOVED lines=8> */
[----:B------:R-:W-:Y:S03]  /*1710*/  IGMMA.64x256x32.S8.S8 R24, gdesc[UR8], R24, gsb0 ;  /* 0x06600000081879f1 */ /* 0x000fe60008041018 */
[----:B------:R-:W-:Y:S02]  /*1720*/  WARPGROUP.DEPBAR.LE gsb0, 0x0 ;  /* 0x00008000000079c5 */ /* 0x000fe40000010000 */
[----:B------:R-:W-:Y:S05]  /*1730*/  @!P1 BRA `(.L_x_22) ;  /* 0x0000000400249947 */ /* 0x000fea0003800000 */
[----:B------:R-:W-:Y:S02]  /*1740*/  UIADD3 UR6, UR39, 0x1, URZ ;  /* 0x0000000127067890 */ /* 0x000fe4000fffe03f */
[----:B------:R-:W-:Y:S02]  /*1750*/  IMAD.U32 R3, RZ, RZ, UR39 ;  /* 0x00000027ff037e24 */ /* 0x000fe4000f8e00ff */
[----:B------:R-:W-:-:S04]  /*1760*/  UISETP.NE.AND UP0, UPT, UR6, 0x3, UPT ;  /* 0x000000030600788c */ /* 0x000fc8000bf05270 */
[----:B------:R-:W-:Y:S02]  /*1770*/  USEL UR7, URZ, 0x1, UP0 ;  /* 0x000000013f077887 */ /* 0x000fe40008000000 */
[----:B------:R-:W-:Y:S02]  /*1780*/  USEL UR6, UR6, URZ, UP0 ;  /* 0x0000003f06067287 */ /* 0x000fe40008000000 */
[----:B------:R-:W-:-:S06]  /*1790*/  ULOP3.LUT UR7, UR38, UR7, URZ, 0x3c, !UPT ;  /* 0x0000000726077292 */ /* 0x000fcc000f8e3c3f */
[----:B------:R-:W-:-:S07]  /*17a0*/  IMAD.U32 R7, RZ, RZ, UR7 ;  /* 0x00000007ff077e24 */ /* 0x000fce000f8e00ff */
.L_x_29:
[----:B------:R-:W-:Y:S05]  /*17b0*/  @!P0 BRA `(.L_x_23) ;  /* 0x0000000000048947 */ /* 0x000fea0003800000 */
[----:B------:R-:W-:Y:S01]  /*17c0*/  BPT.TRAP 0x1 ;  /* 0x000000040000795c */ /* 0x000fe20000300000 */
.L_x_23:
[----:B------:R-:W2:Y:S01]  /*17d0*/  S2UR UR8, SR_CgaCtaId ;  /* 0x00000000000879c3 */ /* 0x000ea20000008800 */
[----:B------:R-:W-:Y:S01]  /*17e0*/  UMOV UR7, 0x400 ;  /* 0x0000040000077882 */ /* 0x000fe20000000000 */
[----:B01----:R-:W-:Y:S01]  /*17f0*/  IMAD.U32 R5, RZ, RZ, UR6 ;  /* 0x00000006ff057e24 */ /* 0x003fe2000f8e00ff */
[----:B------:R-:W-:Y:S01]  /*1800*/  SHF.L.U32 R4, R7, 0x1f, RZ ;  /* 0x0000001f07047819 */ /* 0x000fe200000006ff */
[----:B--2---:R-:W-:-:S06]  /*1810*/  ULEA UR7, UR8, UR7, 0x18 ;  /* 0x0000000708077291 */ /* 0x004fcc000f8ec03f */
[----:B------:R-:W-:-:S04]  /*1820*/  IMAD.U32 R6, RZ, RZ, UR7 ;  /* 0x00000007ff067e24 */ /* 0x000fc8000f8e00ff */
[----:B------:R-:W-:-:S04]  /*1830*/  IMAD R5, R5, 0x8, R6 ;  /* 0x0000000805057824 */ /* 0x000fc800078e0206 */
[----:B------:R0:W1:Y:S01]  /*1840*/  SYNCS.PHASECHK.TRANS64.TRYWAIT P1, [R5+URZ], R4 ;  /* 0x00000004050075a7 */ /* 0x000062000802017f */
[----:B------:R-:W-:Y:S05]  /*1850*/  @!P0 BRA `(.L_x_24) ;  /* 0x0000000000048947 */ /* 0x000fea0003800000 */
[----:B------:R-:W-:Y:S01]  /*1860*/  BPT.TRAP 0x1 ;  /* 0x000000040000795c */ /* 0x000fe20000300000 */
.L_x_24:
[----:B-1----:R-:W-:Y:S05]  /*1870*/  @P1 BRA `(.L_x_25) ;  /* 0x0000000000081947 */ /* 0x002fea0003800000 */
[----:B------:R-:W1:Y:S02]  /*1880*/  SYNCS.PHASECHK.TRANS64.TRYWAIT P1, [R5+URZ], R4 ;  /* 0x00000004050075a7 */ /* 0x000e64000802017f */
[----:B-1----:R-:W-:Y:S05]  /*1890*/  @!P1 BRA `(.L_x_26) ;  /* 0x0000008400809947 */ /* 0x002fea0003800000 */
.L_x_25:
[----:B------:R-:W-:Y:S01]  /*18a0*/  ULEA UR7, UR6, UR4, 0xa ;  /* 0x0000000406077291 */ /* 0x000fe2000f8e503f */
[----:B------:R-:W-:Y:S01]  /*18b0*/  WARPGROUP.ARRIVE ;  /* 0x00000000000079c5 */ /* 0x000fe20000000000 */
[----:B------:R-:W-:Y:S01]  /*18c0*/  ULEA UR12, UR6, UR5, 0xb ;  /* 0x00000005060c7291 */ /* 0x000fe2000f8e583f */
[----:B------:R-:W-:Y:S01]  /*18d0*/  UMOV UR9, 0x40000040 ;  /* 0x4000004000097882 */ /* 0x000fe20000000000 */
[----:B------:R-:W-:-:S03]  /*18e0*/  UMOV UR11, 0x40000040 ;  /* 0x40000040000b7882 */ /* 0x000fc60000000000 */
[----:B------:R-:W-:Y:S02]  /*18f0*/  UMOV UR8, UR7 ;  /* 0x0000000700087c82 */ /* 0x000fe40008000000 */
[----:B------:R-:W-:Y:S02]  /*1900*/  UMOV UR10, UR12 ;  /* 0x0000000c000a7c82 */ /* 0x000fe40008000000 */
[----:B------:R-:W-:Y:S01]  /*1910*/  IGMMA.64x256x32.S8.S8 R24, gdesc[UR8], R24, gsb0 ;  /* 0x06600000081879f1 */ /* 0x000fe20008041018 */
        /* <DEDUP_REMOVED lines=23> */
[----:B------:R-:W-:Y:S01]  /*1a90*/  BPT.TRAP 0x1 ;  /* 0x000000040000795c */ /* 0x000fe20000300000 */
.L_x_27:
[----:B------:R-:W-:-:S13]  /*1aa0*/  ISETP.NE.AND P1, PT, R157, RZ, PT ;  /* 0x000000ff9d00720c */ /* 0x000fda0003f25270 */
[----:B01----:R-:W-:-:S04]  /*1ab0*/  @P1 IMAD R4, R3, 0x8, R6 ;  /* 0x0000000803041824 */ /* 0x003fc800078e0206 */
[----:B------:R-:W-:-:S05]  /*1ac0*/  @P1 VIADD R4, R4, 0x18 ;  /* 0x0000001804041836 */ /* 0x000fca0000000000 */
[----:B------:R-:W-:-:S04]  /*1ad0*/  @P1 PRMT R4, R23, 0x654, R4 ;  /* 0x0000065417041816 */ /* 0x000fc80000000004 */
[----:B------:R0:W-:Y:S01]  /*1ae0*/  @P1 SYNCS.ARRIVE.TRANS64.RED.A1T0 RZ, [R4+URZ], RZ ;  /* 0x000000ff04ff19a7 */ /* 0x0001e2000810043f */
[----:B------:R-:W-:-:S13]  /*1af0*/  ISETP.GT.U32.AND P1, PT, R19, 0x1, PT ;  /* 0x000000011300780c */ /* 0x000fda0003f24070 */
[----:B0-----:R-:W-:Y:S05]  /*1b00*/  @P1 BRA `(.L_x_28) ;  /* 0x0000000000041947 */ /* 0x001fea0003800000 */
[----:B------:R-:W-:Y:S01]  /*1b10*/  BPT.TRAP 0x1 ;  /* 0x000000040000795c */ /* 0x000fe20000300000 */
.L_x_28:
[----:B------:R-:W-:Y:S01]  /*1b20*/  UIADD3 UR6, UR6, 0x1, URZ ;  /* 0x0000000106067890 */ /* 0x000fe2000fffe03f */
[C---:B------:R-:W-:Y:S01]  /*1b30*/  ISETP.GT.AND P2, PT, R0.reuse, 0x1, PT ;  /* 0x000000010000780c */ /* 0x040fe20003f44270 */
[----:B------:R-:W-:Y:S02]  /*1b40*/  VIADD R3, R3, 0x1 ;  /* 0x0000000103037836 */ /* 0x000fe40000000000 */
[----:B------:R-:W-:Y:S01]  /*1b50*/  UISETP.NE.AND UP0, UPT, UR6, 0x3, UPT ;  /* 0x000000030600788c */ /* 0x000fe2000bf05270 */
[----:B------:R-:W-:Y:S02]  /*1b60*/  VIADD R0, R0, 0xffffffff ;  /* 0xffffffff00007836 */ /* 0x000fe40000000000 */
[C---:B------:R-:W-:Y:S01]  /*1b70*/  ISETP.NE.AND P1, PT, R3.reuse, 0x3, PT ;  /* 0x000000030300780c */ /* 0x040fe20003f25270 */
[----:B------:R-:W-:Y:S02]  /*1b80*/  USEL UR7, URZ, 0x1, UP0 ;  /* 0x000000013f077887 */ /* 0x000fe40008000000 */
[----:B------:R-:W-:Y:S01]  /*1b90*/  USEL UR6, UR6, URZ, UP0 ;  /* 0x0000003f06067287 */ /* 0x000fe20008000000 */
[----:B------:R-:W-:-:S03]  /*1ba0*/  SEL R3, R3, RZ, P1 ;  /* 0x000000ff03037207 */ /* 0x000fc60000800000 */
[----:B------:R-:W-:Y:S01]  /*1bb0*/  LOP3.LUT R7, R7, UR7, RZ, 0x3c, !PT ;  /* 0x0000000707077c12 */ /* 0x000fe2000f8e3cff */
[----:B------:R-:W-:Y:S07]  /*1bc0*/  @P2 BRA `(.L_x_29) ;  /* 0xfffffff800f82947 */ /* 0x000fee000383ffff */
.L_x_22:
[----:B------:R-:W2:Y:S02]  /*1bd0*/  LDC R0, c[0x0][0x28c] ;  /* 0x0000a300ff007b82 */ /* 0x000ea40000000800 */
[----:B--2---:R-:W-:-:S13]  /*1be0*/  ISETP.GE.AND P1, PT, R0, 0x1, PT ;  /* 0x000000010000780c */ /* 0x004fda0003f26270 */
[----:B------:R-:W-:Y:S05]  /*1bf0*/  @!P1 BRA `(.L_x_30) ;  /* 0x0000000000509947 */ /* 0x000fea0003800000 */
[----:B------:R-:W-:Y:S05]  /*1c00*/  @!P0 BRA `(.L_x_31) ;  /* 0x0000000000048947 */ /* 0x000fea0003800000 */
[----:B------:R-:W-:Y:S01]  /*1c10*/  BPT.TRAP 0x1 ;  /* 0x000000040000795c */ /* 0x000fe20000300000 */
.L_x_31:
[----:B------:R-:W-:Y:S01]  /*1c20*/  ISETP.NE.AND P1, PT, R157, RZ, PT ;  /* 0x000000ff9d00720c */ /* 0x000fe20003f25270 */
[----:B------:R-:W-:Y:S01]  /*1c30*/  BSSY B0, `(.L_x_32) ;  /* 0x000000e000007945 */ /* 0x000fe20003800000 */
[----:B------:R-:W-:-:S11]  /*1c40*/  ISETP.GT.U32.AND P0, PT, R19, 0x1, PT ;  /* 0x000000011300780c */ /* 0x000fd60003f04070 */
[----:B------:R-:W-:Y:S05]  /*1c50*/  @!P1 BRA `(.L_x_33) ;  /* 0x00000000002c9947 */ /* 0x000fea0003800000 */
[----:B------:R-:W-:-:S04]  /*1c60*/  UISETP.LT.AND UP0, UPT, UR40, 0x1, UPT ;  /* 0x000000012800788c */ /* 0x000fc8000bf01270 */
[----:B------:R-:W-:-:S04]  /*1c70*/  USEL UR6, UR40, 0x1, UP0 ;  /* 0x0000000128067887 */ /* 0x000fc80008000000 */
[----:B------:R-:W-:-:S04]  /*1c80*/  UIADD3 UR6, UR39, UR40, -UR6 ;  /* 0x0000002827067290 */ /* 0x000fc8000fffe806 */
[----:B------:R-:W-:-:S04]  /*1c90*/  UIMAD.WIDE.U32 UR4, UR6, -0x55555555, URZ ;  /* 0xaaaaaaab060478a5 */ /* 0x000fc8000f8e003f */
[----:B------:R-:W-:-:S04]  /*1ca0*/  USHF.R.U32.HI UR4, URZ, 0x1, UR5 ;  /* 0x000000013f047899 */ /* 0x000fc80008011605 */
[----:B------:R-:W-:-:S06]  /*1cb0*/  UIMAD UR6, UR4, -0x3, UR6 ;  /* 0xfffffffd040678a4 */ /* 0x000fcc000f8e0206 */
[----:B------:R-:W-:-:S04]  /*1cc0*/  IMAD.U32 R3, RZ, RZ, UR6 ;  /* 0x00000006ff037e24 */ /* 0x000fc8000f8e00ff */
[----:B------:R-:W-:-:S04]  /*1cd0*/  IMAD R0, R3, 0x8, R6 ;  /* 0x0000000803007824 */ /* 0x000fc800078e0206 */
[----:B------:R-:W-:-:S05]  /*1ce0*/  VIADD R0, R0, 0x18 ;  /* 0x0000001800007836 */ /* 0x000fca0000000000 */
[----:B------:R-:W-:-:S04]  /*1cf0*/  PRMT R0, R23, 0x654, R0 ;  /* 0x0000065417007816 */ /* 0x000fc80000000000 */
[----:B------:R2:W-:Y:S03]  /*1d00*/  SYNCS.ARRIVE.TRANS64.RED.A1T0 RZ, [R0+URZ], RZ ;  /* 0x000000ff00ff79a7 */ /* 0x0005e6000810043f */
.L_x_33:
[----:B------:R-:W-:Y:S05]  /*1d10*/  BSYNC B0 ;  /* 0x0000000000007941 */ /* 0x000fea0003800000 */
.L_x_32:
[----:B------:R-:W-:Y:S05]  /*1d20*/  @P0 BRA `(.L_x_30) ;  /* 0x0000000000040947 */ /* 0x000fea0003800000 */
[----:B------:R-:W-:Y:S01]  /*1d30*/  BPT.TRAP 0x1 ;  /* 0x000000040000795c */ /* 0x000fe20000300000 */
.L_x_30:
[----:B------:R-:W3:Y:S01]  /*1d40*/  LDC R13, c[0x0][0x288] ;  /* 0x0000a200ff0d7b82 */ /* 0x000ee20000000800 */
[--C-:B--2---:R-:W-:Y:S01]  /*1d50*/  SHF.R.U32.HI R0, RZ, 0x2, R18.reuse ;  /* 0x00000002ff007819 */ /* 0x104fe20000011612 */
[----:B------:R-:W-:Y:S01]  /*1d60*/  UIADD3 UR39, UR40, UR39, URZ ;  /* 0x0000002728277290 */ /* 0x000fe2000fffe03f */
[----:B01----:R-:W-:Y:S01]  /*1d70*/  SHF.R.U32.HI R5, RZ, 0x7, R18 ;  /* 0x00000007ff057819 */ /* 0x003fe20000011612 */
[----:B------:R-:W-:Y:S01]  /*1d80*/  ULDC UR7, c[0x0][0x284] ;  /* 0x0000a10000077ab9 */ /* 0x000fe20000000800 */
[----:B------:R-:W-:Y:S01]  /*1d90*/  LOP3.LUT R4, R18, 0x60, RZ, 0xc0, !PT ;  /* 0x0000006012047812 */ /* 0x000fe200078ec0ff */
[----:B------:R-:W-:Y:S01]  /*1da0*/  UISETP.GT.U32.AND UP0, UPT, UR39, 0x2, UPT ;  /* 0x000000022700788c */ /* 0x000fe2000bf04070 */
[----:B------:R-:W-:Y:S01]  /*1db0*/  LOP3.LUT R3, R0, 0x7, RZ, 0xc0, !PT ;  /* 0x0000000700037812 */ /* 0x000fe200078ec0ff */
[----:B------:R-:W-:Y:S01]  /*1dc0*/  UISETP.GE.U32.AND UP1, UPT, UR40, 0x3, UPT ;  /* 0x000000032800788c */ /* 0x000fe2000bf26070 */
[----:B------:R-:W-:Y:S01]  /*1dd0*/  LOP3.LUT R0, R5, 0x1, RZ, 0xc0, !PT ;  /* 0x0000000105007812 */ /* 0x000fe200078ec0ff */
[----:B------:R-:W-:Y:S01]  /*1de0*/  UISETP.LT.U32.AND UP0, UPT, UR40, 0x3, UP0 ;  /* 0x000000032800788c */ /* 0x000fe20008701070 */
[----:B------:R-:W-:Y:S01]  /*1df0*/  SHF.R.U32.HI R6, RZ, 0x1, R4 ;  /* 0x00000001ff067819 */ /* 0x000fe20000011604 */
[----:B------:R-:W-:Y:S01]  /*1e00*/  IMAD.SHL.U32 R4, R18, 0x2, RZ ;  /* 0x0000000212047824 */ /* 0x000fe200078e00ff */
[----:B------:R-:W-:Y:S01]  /*1e10*/  SHF.R.S32.HI R14, RZ, 0x1f, R22 ;  /* 0x0000001fff0e7819 */ /* 0x000fe20000011416 */
[----:B------:R-:W-:Y:S01]  /*1e20*/  IMAD.SHL.U32 R8, R0, 0x40, RZ ;  /* 0x0000004000087824 */ /* 0x000fe200078e00ff */
[--C-:B------:R-:W-:Y:S01]  /*1e30*/  IADD3 R5, RZ, -R6, -R3.reuse ;  /* 0x80000006ff057210 */ /* 0x100fe20007ffe803 */
[----:B------:R-:W-:Y:S01]  /*1e40*/  ULDC.64 UR8, c[0x0][0x5d0] ;  /* 0x0001740000087ab9 */ /* 0x000fe20000000a00 */
[----:B------:R-:W-:Y:S01]  /*1e50*/  LOP3.LUT R9, R4, 0x6, RZ, 0xc0, !PT ;  /* 0x0000000604097812 */ /* 0x000fe200078ec0ff */
[----:B------:R-:W-:Y:S01]  /*1e60*/  UIMAD.WIDE.U32 UR4, UR39, -0x55555555, URZ ;  /* 0xaaaaaaab270478a5 */ /* 0x000fe2000f8e003f */
[----:B------:R-:W-:Y:S01]  /*1e70*/  LOP3.LUT R3, R8, 0x40, R3, 0xe2, !PT ;  /* 0x0000004008037812 */ /* 0x000fe200078ee203 */
[----:B------:R-:W-:Y:S01]  /*1e80*/  IMAD R7, R0, -0x40, R5 ;  /* 0xffffffc000077824 */ /* 0x000fe200078e0205 */
[----:B------:R-:W-:Y:S01]  /*1e90*/  LOP3.LUT R0, R18, 0x3, RZ, 0xc0, !PT ;  /* 0x0000000312007812 */ /* 0x000fe200078ec0ff */
[----:B------:R-:W-:Y:S01]  /*1ea0*/  USEL UR6, URZ, 0x1, !UP0 ;  /* 0x000000013f067887 */ /* 0x000fe2000c000000 */
[----:B------:R-:W-:Y:S01]  /*1eb0*/  PRMT R8, R9, 0x6540, R152 ;  /* 0x0000654009087816 */ /* 0x000fe20000000098 */
[----:B------:R-:W-:Y:S01]  /*1ec0*/  IMAD.SHL.U32 R152, R152, 0x100, RZ ;  /* 0x0000010098987824 */ /* 0x000fe200078e00ff */
[----:B------:R-:W-:Y:S01]  /*1ed0*/  USHF.R.U32.HI UR4, URZ, 0x1, UR5 ;  /* 0x000000013f047899 */ /* 0x000fe20008011605 */
[----:B---3--:R-:W-:Y:S01]  /*1ee0*/  IMAD R11, R0, -0x2, R13 ;  /* 0xfffffffe000b7824 */ /* 0x008fe200078e020d */
[--C-:B------:R-:W-:Y:S01]  /*1ef0*/  SHF.R.S32.HI R9, RZ, 0x1f, R8.reuse ;  /* 0x0000001fff097819 */ /* 0x100fe20000011408 */
[C---:B------:R-:W-:Y:S01]  /*1f00*/  IMAD.SHL.U32 R0, R153.reuse, 0x80, RZ ;  /* 0x0000008099007824 */ /* 0x040fe200078e00ff */
[----:B------:R-:W-:Y:S01]  /*1f10*/  ISETP.GE.AND P0, PT, R152, R13, PT ;  /* 0x0000000d9800720c */ /* 0x000fe20003f06270 */
[----:B------:R-:W-:Y:S01]  /*1f20*/  IMAD R5, R14, UR8, RZ ;  /* 0x000000080e057c24 */ /* 0x000fe2000f8e02ff */
[----:B------:R-:W-:Y:S01]  /*1f30*/  ULOP3.LUT UR38, UR38, UR6, URZ, 0x3c, !UPT ;  /* 0x0000000626267292 */ /* 0x000fe2000f8e3c3f */
[----:B------:R-:W-:Y:S01]  /*1f40*/  IMAD.WIDE R12, R153, 0x80, RZ ;  /* 0x00000080990c7825 */ /* 0x000fe200078e02ff */
[C---:B------:R-:W-:Y:S01]  /*1f50*/  ISETP.GE.OR P0, PT, R0.reuse, UR7, P0 ;  /* 0x0000000700007c0c */ /* 0x040fe20008706670 */
[----:B------:R-:W-:Y:S01]  /*1f60*/  UIMAD UR39, UR4, -0x3, UR39 ;  /* 0xfffffffd042778a4 */ /* 0x000fe2000f8e0227 */
[----:B------:R-:W-:Y:S01]  /*1f70*/  IADD3 R20, -R0, UR7, R7 ;  /* 0x0000000700147c10 */ /* 0x000fe2000fffe107 */
[C---:B------:R-:W-:Y:S01]  /*1f80*/  IMAD R15, R22.reuse, UR9, R5 ;  /* 0x00000009160f7c24 */ /* 0x040fe2000f8e0205 */
[----:B------:R-:W-:Y:S01]  /*1f90*/  @UP1 ULOP3.LUT UR38, UR38, 0x1, UR4, 0x78, !UPT ;  /* 0x0000000126261892 */ /* 0x000fe2000f8e7804 */
[----:B------:R-:W-:Y:S01]  /*1fa0*/  IMAD.WIDE.U32 R4, R22, UR8, R8 ;  /* 0x0000000816047c25 */ /* 0x000fe2000f8e0008 */
[----:B------:R-:W-:-:S03]  /*1fb0*/  LOP3.LUT R163, R12, R3, R6, 0xfe, !PT ;  /* 0x000000030ca37212 */ /* 0x000fc600078efe06 */
[----:B------:R-:W-:Y:S02]  /*1fc0*/  IMAD.IADD R5, R5, 0x1, R15 ;  /* 0x0000000105057824 */ /* 0x000fe400078e020f */
[----:B------:R-:W-:Y:S02]  /*1fd0*/  IMAD.IADD R0, R11, 0x1, -R152 ;  /* 0x000000010b007824 */ /* 0x000fe400078e0a98 */
[----:B------:R-:W-:Y:S01]  /*1fe0*/  IMAD.MOV.U32 R153, RZ, RZ, -0x1 ;  /* 0xffffffffff997424 */ /* 0x000fe200078e00ff */
[----:B------:R-:W-:Y:S06]  /*1ff0*/  @P0 BRA `(.L_x_34) ;  /* 0x0000006000a40947 */ /* 0x000fec0003800000 */
[----:B------:R-:W0:Y:S01]  /*2000*/  LDC.64 R10, c[0x0][0x5c8] ;  /* 0x00017200ff0a7b82 */ /* 0x000e220000000a00 */
[----:B------:R-:W-:Y:S01]  /*2010*/  ULDC.64 UR4, c[0x0][0x5c0] ;  /* 0x0001700000047ab9 */ /* 0x000fe20000000a00 */
[----:B------:R-:W-:Y:S01]  /*2020*/  BSSY B0, `(.L_x_34) ;  /* 0x0000626000007945 */ /* 0x000fe20003800000 */
[-C--:B0-----:R-:W-:Y:S02]  /*2030*/  IMAD R6, R13, R10.reuse, RZ ;  /* 0x0000000a0d067224 */ /* 0x081fe400078e02ff */
[----:B------:R-:W-:-:S04]  /*2040*/  IMAD.WIDE.U32 R4, R163, R10, R4 ;  /* 0x0000000aa3047225 */ /* 0x000fc800078e0004 */
[----:B------:R-:W-:Y:S01]  /*2050*/  IMAD R3, R163, R11, R6 ;  /* 0x0000000ba3037224 */ /* 0x000fe200078e0206 */
[----:B------:R-:W-:-:S03]  /*2060*/  IADD3 R4, P0, R4, UR4, RZ ;  /* 0x0000000404047c10 */ /* 0x000fc6000ff1e0ff */
[----:B------:R-:W-:Y:S01]  /*2070*/  IMAD.IADD R3, R5, 0x1, R3 ;  /* 0x0000000105037824 */ /* 0x000fe200078e0203 */
[----:B------:R-:W-:-:S04]  /*2080*/  LEA R6, P1, R10, R4, 0x3 ;  /* 0x000000040a067211 */ /* 0x000fc800078218ff */
[----:B------:R-:W-:Y:S02]  /*2090*/  IADD3.X R5, R3, UR5, RZ, P0, !PT ;  /* 0x0000000503057c10 */ /* 0x000fe400087fe4ff */
[----:B-----5:R-:W-:Y:S02]  /*20a0*/  ISETP.NE.AND P0, PT, R155, RZ, PT ;  /* 0x000000ff9b00720c */ /* 0x020fe40003f05270 */
[----:B------:R-:W-:-:S11]  /*20b0*/  LEA.HI.X R7, R10, R5, R11, 0x3, P1 ;  /* 0x000000050a077211 */ /* 0x000fd600008f1c0b */
[----:B------:R-:W-:Y:S05]  /*20c0*/  @!P0 BRA `(.L_x_35) ;  /* 0x0000004800648947 */ /* 0x000fea0003800000 */
[----:B------:R-:W0:Y:S01]  /*20d0*/  LDC.64 R158, c[0x0][0x5b0] ;  /* 0x00016c00ff9e7b82 */ /* 0x000e220000000a00 */
[----:B------:R-:W-:Y:S01]  /*20e0*/  ULDC.64 UR4, c[0x0][0x5b8] ;  /* 0x00016e0000047ab9 */ /* 0x000fe20000000a00 */
[----:B------:R-:W-:Y:S01]  /*20f0*/  ISETP.GE.AND P1, PT, R20, 0x1, PT ;  /* 0x000000011400780c */ /* 0x000fe20003f26270 */
[----:B------:R-:W-:Y:S01]  /*2100*/  IMAD R3, R14, UR4, RZ ;  /* 0x000000040e037c24 */ /* 0x000fe2000f8e02ff */
[----:B------:R-:W-:Y:S01]  /*2110*/  BSSY B1, `(.L_x_36) ;  /* 0x0000010000017945 */ /* 0x000fe20003800000 */
[----:B------:R-:W-:Y:S01]  /*2120*/  IMAD.WIDE.U32 R14, R22, UR4, R8 ;  /* 0x00000004160e7c25 */ /* 0x000fe2000f8e0008 */
[----:B------:R-:W-:Y:S02]  /*2130*/  ISETP.LT.OR P2, PT, R0, 0x1, !P1 ;  /* 0x000000010000780c */ /* 0x000fe40004f41670 */
[----:B------:R-:W1:Y:S01]  /*2140*/  LDC.64 R160, c[0x0][0x5a8] ;  /* 0x00016a00ffa07b82 */ /* 0x000e620000000a00 */
[----:B------:R-:W-:Y:S02]  /*2150*/  IMAD R3, R22, UR5, R3 ;  /* 0x0000000516037c24 */ /* 0x000fe4000f8e0203 */
[----:B------:R-:W-:-:S02]  /*2160*/  IMAD.MOV.U32 R10, RZ, RZ, R14 ;  /* 0x000000ffff0a7224 */ /* 0x000fc400078e000e */
[----:B------:R-:W-:Y:S02]  /*2170*/  IMAD.IADD R11, R15, 0x1, R3 ;  /* 0x000000010f0b7824 */ /* 0x000fe400078e0203 */
[-C--:B0-----:R-:W-:Y:S01]  /*2180*/  IMAD R12, R13, R158.reuse, RZ ;  /* 0x0000009e0d0c7224 */ /* 0x081fe200078e02ff */
[----:B------:R-:W-:Y:S01]  /*2190*/  SHF.L.U64.HI R13, R158, 0x3, R159 ;  /* 0x000000039e0d7819 */ /* 0x000fe2000001029f */
[----:B------:R-:W-:-:S04]  /*21a0*/  IMAD.WIDE.U32 R8, R163, R158, R10 ;  /* 0x0000009ea3087225 */ /* 0x000fc800078e000a */
[----:B------:R-:W-:Y:S01]  /*21b0*/  IMAD R21, R163, R159, R12 ;  /* 0x0000009fa3157224 */ /* 0x000fe200078e020c */
[----:B-1----:R-:W-:Y:S01]  /*21c0*/  IADD3 R8, P0, R8, R160, RZ ;  /* 0x000000a008087210 */ /* 0x002fe20007f1e0ff */
[----:B------:R-:W-:-:S03]  /*21d0*/  IMAD.SHL.U32 R12, R158, 0x8, RZ ;  /* 0x000000089e0c7824 */ /* 0x000fc600078e00ff */
[----:B------:R-:W-:Y:S01]  /*21e0*/  IADD3.X R9, R161, R9, R21, P0, !PT ;  /* 0x00000009a1097210 */ /* 0x000fe200007fe415 */
[----:B------:R-:W-:Y:S08]  /*21f0*/  @P2 BRA `(.L_x_37) ;  /* 0x0000000000042947 */ /* 0x000ff00003800000 */
[----:B------:R0:W5:Y:S02]  /*2200*/  LDG.E.U8 R156, desc[UR36][R8.64] ;  /* 0x00000024089c7981 */ /* 0x000164000c1e1100 */
.L_x_37:
[----:B------:R-:W-:Y:S05]  /*2210*/  BSYNC B1 ;  /* 0x0000000000017941 */ /* 0x000fea0003800000 */
.L_x_36:
[----:B-----5:R-:W-:Y:S01]  /*2220*/  LOP3.LUT R3, R156, 0xffff, RZ, 0xc0, !PT ;  /* 0x0000ffff9c037812 */ /* 0x020fe200078ec0ff */
[----:B------:R-:W-:Y:S01]  /*2230*/  IMAD.WIDE.U32 R12, R163, R158, R12 ;  /* 0x0000009ea30c7225 */ /* 0x000fe200078e000c */
[----:B------:R-:W-:Y:S01]  /*2240*/  ISETP.GE.AND P0, PT, R20, 0x9, PT ;  /* 0x000000091400780c */ /* 0x000fe20003f06270 */
[----:B------:R-:W-:Y:S01]  /*2250*/  BSSY B1, `(.L_x_38) ;  /* 0x000000f000017945 */ /* 0x000fe20003800000 */
[----:B------:R-:W-:Y:S01]  /*2260*/  PRMT R15, R3, 0x8880, RZ ;  /* 0x00008880030f7816 */ /* 0x000fe200000000ff */
[----:B------:R-:W-:Y:S01]  /*2270*/  IMAD.IADD R3, R21, 0x1, R13 ;  /* 0x0000000115037824 */ /* 0x000fe200078e020d */
[----:B------:R-:W-:-:S03]  /*2280*/  IADD3 R10, P3, P4, R14, R160, R12 ;  /* 0x000000a00e0a7210 */ /* 0x000fc60007c7e00c */
[----:B------:R-:W-:Y:S01]  /*2290*/  IMAD.MOV.U32 R12, RZ, RZ, R15 ;  /* 0x000000ffff0c7224 */ /* 0x000fe200078e000f */
[----:B------:R-:W-:Y:S02]  /*22a0*/  IADD3.X R11, R11, R161, R3, P3, P4 ;  /* 0x000000a10b0b7210 */ /* 0x000fe40001fe8403 */
[----:B------:R-:W-:Y:S01]  /*22b0*/  ISETP.LT.OR P3, PT, R0, 0x2, !P1 ;  /* 0x000000020000780c */ /* 0x000fe20004f61670 */
[----:B------:R-:W-:Y:S01]  /*22c0*/  IMAD R3, R12, R155, RZ ;  /* 0x0000009b0c037224 */ /* 0x000fe200078e02ff */
[----:B------:R-:W-:-:S03]  /*22d0*/  ISETP.LT.OR P4, PT, R0, 0x1, !P0 ;  /* 0x000000010000780c */ /* 0x000fc60004781670 */
[----:B------:R-:W-:-:S05]  /*22e0*/  @!P2 IMAD R13, R24, R154, R3 ;  /* 0x0000009a180da224 */ /* 0x000fca00078e0203 */
[----:B------:R1:W-:Y:S03]  /*22f0*/  @!P2 STG.E.U8 desc[UR36][R4.64], R13 ;  /* 0x0000000d0400a986 */ /* 0x0003e6000c101124 */
[----:B------:R-:W-:Y:S05]  /*2300*/  @P3 BRA `(.L_x_39) ;  /* 0x00000000000c3947 */ /* 0x000fea0003800000 */
[----:B------:R-:W2:Y:S02]  /*2310*/  LDG.E.U8 R156, desc[UR36][R8.64+0x1] ;  /* 0x00000124089c7981 */ /* 0x000ea4000c1e1100 */
[----:B--2---:R-:W-:-:S05]  /*2320*/  PRMT R12, R156, 0x8880, RZ ;  /* 0x000088809c0c7816 */ /* 0x004fca00000000ff */
[----:B------:R-:W-:-:S07]  /*2330*/  IMAD R3, R12, R155, RZ ;  /* 0x0000009b0c037224 */ /* 0x000fce00078e02ff */
.L_x_39:
[----:B------:R-:W-:Y:S05]  /*2340*/  BSYNC B1 ;  /* 0x0000000000017941 */ /* 0x000fea0003800000 */
.L_x_38:
[----:B------:R-:W-:Y:S01]  /*2350*/  @!P3 IMAD R25, R25, R154, R3 ;  /* 0x0000009a1919b224 */ /* 0x000fe200078e0203 */
[----:B------:R-:W-:Y:S04]  /*2360*/  BSSY B1, `(.L_x_40) ;  /* 0x0000006000017945 */ /* 0x000fe80003800000 */
[----:B------:R2:W-:Y:S01]  /*2370*/  @!P3 STG.E.U8 desc[UR36][R4.64+0x1], R25 ;  /* 0x000001190400b986 */ /* 0x0005e2000c101124 */
[----:B------:R-:W-:Y:S05]  /*2380*/  @P4 BRA `(.L_x_41) ;  /* 0x00000000000c4947 */ /* 0x000fea0003800000 */
[----:B------:R-:W3:Y:S02]  /*2390*/  LDG.E.U8 R156, desc[UR36][R10.64] ;  /* 0x000000240a9c7981 */ /* 0x000ee4000c1e1100 */
[----:B---3--:R-:W-:-:S05]  /*23a0*/  PRMT R12, R156, 0x8880, RZ ;  /* 0x000088809c0c7816 */ /* 0x008fca00000000ff */
[----:B------:R-:W-:-:S07]  /*23b0*/  IMAD R3, R12, R155, RZ ;  /* 0x0000009b0c037224 */ /* 0x000fce00078e02ff */
.L_x_41:
[----:B------:R-:W-:Y:S05]  /*23c0*/  BSYNC B1 ;  /* 0x0000000000017941 */ /* 0x000fea0003800000 */
.L_x_40:
[----:B------:R-:W-:Y:S01]  /*23d0*/  ISETP.LT.OR P2, PT, R0, 0x2, !P0 ;  /* 0x000000020000780c */ /* 0x000fe20004741670 */
[----:B-1----:R-:W-:Y:S01]  /*23e0*/  @!P4 IMAD R13, R26, R154, R3 ;  /* 0x0000009a1a0dc224 */ /* 0x002fe200078e0203 */
[----:B------:R-:W-:Y:S01]  /*23f0*/  BSSY B1, `(.L_x_42) ;  /* 0x0000008000017945 */ /* 0x000fe20003800000 */
[----:B------:R-:W-:-:S03]  /*2400*/  ISETP.LT.OR P3, PT, R0, 0x9, !P1 ;  /* 0x000000090000780c */ /* 0x000fc60004f61670 */
[----:B------:R1:W-:Y:S01]  /*2410*/  @!P4 STG.E.U8 desc[UR36][R6.64], R13 ;  /* 0x0000000d0600c986 */ /* 0x0003e2000c101124 */
[----:B------:R-:W-:-:S06]  /*2420*/  ISETP.LT.OR P4, PT, R0, 0xa, !P1 ;  /* 0x0000000a0000780c */ /* 0x000fcc0004f81670 */
[----:B------:R-:W-:Y:S07]  /*2430*/  @P2 BRA `(.L_x_43) ;  /* 0x00000000000c2947 */ /* 0x000fee0003800000 */
[----:B------:R-:W3:Y:S02]  /*2440*/  LDG.E.U8 R156, desc[UR36][R10.64+0x1] ;  /* 0x000001240a9c7981 */ /* 0x000ee4000c1e1100 */
[----:B---3--:R-:W-:-:S05]  /*2450*/  PRMT R12, R156, 0x8880, RZ ;  /* 0x000088809c0c7816 */ /* 0x008fca00000000ff */
[----:B------:R-:W-:-:S07]  /*2460*/  IMAD R3, R12, R155, RZ ;  /* 0x0000009b0c037224 */ /* 0x000fce00078e02ff */
.L_x_43:
[----:B------:R-:W-:Y:S05]  /*2470*/  BSYNC B1 ;  /* 0x0000000000017941 */ /* 0x000fea0003800000 */
.L_x_42:
[----:B------:R-:W-:Y:S01]  /*2480*/  @!P2 IMAD R27, R27, R154, R3 ;  /* 0x0000009a1b1ba224 */ /* 0x000fe200078e0203 */
[----:B------:R-:W-:Y:S04]  /*2490*/  BSSY B1, `(.L_x_44) ;  /* 0x0000006000017945 */ /* 0x000fe80003800000 */
[----:B------:R3:W-:Y:S01]  /*24a0*/  @!P2 STG.E.U8 desc[UR36][R6.64+0x1], R27 ;  /* 0x0000011b0600a986 */ /* 0x0007e2000c101124 */
[----:B------:R-:W-:Y:S05]  /*24b0*/  @P3 BRA `(.L_x_45) ;  /* 0x00000000000c3947 */ /* 0x000fea0003800000 */
[----:B------:R-:W4:Y:S02]  /*24c0*/  LDG.E.U8 R156, desc[UR36][R8.64+0x8] ;  /* 0x00000824089c7981 */ /* 0x000f24000c1e1100 */
[----:B----4-:R-:W-:-:S05]  /*24d0*/  PRMT R12, R156, 0x8880, RZ ;  /* 0x000088809c0c7816 */ /* 0x010fca00000000ff */
[----:B------:R-:W-:-:S07]  /*24e0*/  IMAD R3, R12, R155, RZ ;  /* 0x0000009b0c037224 */ /* 0x000fce00078e02ff */
.L_x_45:
[----:B------:R-:W-:Y:S05]  /*24f0*/  BSYNC B1 ;  /* 0x0000000000017941 */ /* 0x000fea0003800000 */
.L_x_44:
[----:B-1----:R-:W-:Y:S01]  /*2500*/  @!P3 IMAD R13, R28, R154, R3 ;  /* 0x0000009a1c0db224 */ /* 0x002fe200078e0203 */
[----:B------:R-:W-:Y:S04]  /*2510*/  BSSY B1, `(.L_x_46) ;  /* 0x0000006000017945 */ /* 0x000fe80003800000 */
[----:B------:R1:W-:Y:S01]  /*2520*/  @!P3 STG.E.U8 desc[UR36][R4.64+0x8], R13 ;  /* 0x0000080d0400b986 */ /* 0x0003e2000c101124 */
[----:B------:R-:W-:Y:S05]  /*2530*/  @P4 BRA `(.L_x_47) ;  /* 0x00000000000c4947 */ /* 0x000fea0003800000 */
[----:B------:R-:W4:Y:S02]  /*2540*/  LDG.E.U8 R156, desc[UR36][R8.64+0x9] ;  /* 0x00000924089c7981 */ /* 0x000f24000c1e1100 */
[----:B----4-:R-:W-:-:S05]  /*2550*/  PRMT R12, R156, 0x8880, RZ ;  /* 0x000088809c0c7816 */ /* 0x010fca00000000ff */
[----:B------:R-:W-:-:S07]  /*2560*/  IMAD R3, R12, R155, RZ ;  /* 0x0000009b0c037224 */ /* 0x000fce00078e02ff */
.L_x_47:
[----:B------:R-:W-:Y:S05]  /*2570*/  BSYNC B1 ;  /* 0x0000000000017941 */ /* 0x000fea0003800000 */
.L_x_46:
[C---:B------:R-:W-:Y:S01]  /*2580*/  ISETP.LT.OR P2, PT, R0.reuse, 0x9, !P0 ;  /* 0x000000090000780c */ /* 0x040fe20004741670 */
[----:B------:R-:W-:Y:S01]  /*2590*/  @!P4 IMAD R29, R29, R154, R3 ;  /* 0x0000009a1d1dc224 */ /* 0x000fe200078e0203 */
[----:B------:R-:W-:Y:S01]  /*25a0*/  BSSY B1, `(.L_x_48) ;  /* 0x0000008000017945 */ /* 0x000fe20003800000 */
[----:B------:R-:W-:-:S03]  /*25b0*/  ISETP.LT.OR P3, PT, R0, 0xa, !P0 ;  /* 0x0000000a0000780c */ /* 0x000fc60004761670 */
[----:B------:R4:W-:Y:S01]  /*25c0*/  @!P4 STG.E.U8 desc[UR36][R4.64+0x9], R29 ;  /* 0x0000091d0400c986 */ /* 0x0009e2000c101124 */
[----:B------:R-:W-:-:S06]  /*25d0*/  ISETP.LT.OR P4, PT, R0, 0x11, !P1 ;  /* 0x000000110000780c */ /* 0x000fcc0004f81670 */
[----:B------:R-:W-:Y:S07]  /*25e0*/  @P2 BRA `(.L_x_49) ;  /* 0x00000000000c2947 */ /* 0x000fee0003800000 */
[----:B------:R-:W5:Y:S02]  /*25f0*/  LDG.E.U8 R156, desc[UR36][R10.64+0x8] ;  /* 0x000008240a9c7981 */ /* 0x000f64000c1e1100 */
[----:B-----5:R-:W-:-:S05]  /*2600*/  PRMT R12, R156, 0x8880, RZ ;  /* 0x000088809c0c7816 */ /* 0x020fca00000000ff */
[----:B------:R-:W-:-:S07]  /*2610*/  IMAD R3, R12, R155, RZ ;  /* 0x0000009b0c037224 */ /* 0x000fce00078e02ff */
.L_x_49:
[----:B------:R-:W-:Y:S05]  /*2620*/  BSYNC B1 ;  /* 0x0000000000017941 */ /* 0x000fea0003800000 */
.L_x_48:
[----:B-1----:R-:W-:Y:S01]  /*2630*/  @!P2 IMAD R13, R30, R154, R3 ;  /* 0x0000009a1e0da224 */ /* 0x002fe200078e0203 */
[----:B------:R-:W-:Y:S04]  /*2640*/  BSSY B1, `(.L_x_50) ;  /* 0x0000006000017945 */ /* 0x000fe80003800000 */
[----:B------:R1:W-:Y:S01]  /*2650*/  @!P2 STG.E.U8 desc[UR36][R6.64+0x8], R13 ;  /* 0x0000080d0600a986 */ /* 0x0003e2000c101124 */
[----:B------:R-:W-:Y:S05]  /*2660*/  @P3 BRA `(.L_x_51) ;  /* 0x00000000000c3947 */ /* 0x000fea0003800000 */
[----:B------:R-:W5:Y:S02]  /*2670*/  LDG.E.U8 R156, desc[UR36][R10.64+0x9] ;  /* 0x000009240a9c7981 */ /* 0x000f64000c1e1100 */
[----:B-----5:R-:W-:-:S05]  /*2680*/  PRMT R12, R156, 0x8880, RZ ;  /* 0x000088809c0c7816 */ /* 0x020fca00000000ff */
[----:B------:R-:W-:-:S07]  /*2690*/  IMAD R3, R12, R155, RZ ;  /* 0x0000009b0c037224 */ /* 0x000fce00078e02ff */
.L_x_51:
[----:B------:R-:W-:Y:S05]  /*26a0*/  BSYNC B1 ;  /* 0x0000000000017941 */ /* 0x000fea0003800000 */
.L_x_50:
[----:B------:R-:W-:Y:S01]  /*26b0*/  @!P3 IMAD R31, R31, R154, R3 ;  /* 0x0000009a1f1fb224 */ /* 0x000fe200078e0203 */
[----:B------:R-:W-:Y:S04]  /*26c0*/  BSSY B1, `(.L_x_52) ;  /* 0x0000006000017945 */ /* 0x000fe80003800000 */
[----:B------:R0:W-:Y:S01]  /*26d0*/  @!P3 STG.E.U8 desc[UR36][R6.64+0x9], R31 ;  /* 0x0000091f0600b986 */ /* 0x0001e2000c101124 */
[----:B------:R-:W-:Y:S05]  /*26e0*/  @P4 BRA `(.L_x_53) ;  /* 0x00000000000c4947 */ /* 0x000fea0003800000 */
[----:B------:R-:W5:Y:S02]  /*26f0*/  LDG.E.U8 R156, desc[UR36][R8.64+0x10] ;  /* 0x00001024089c7981 */ /* 0x000f64000c1e1100 */
[----:B-----5:R-:W-:-:S05]  /*2700*/  PRMT R12, R156, 0x8880, RZ ;  /* 0x000088809c0c7816 */ /* 0x020fca00000000ff */
[----:B------:R-:W-:-:S07]  /*2710*/  IMAD R3, R12, R155, RZ ;  /* 0x0000009b0c037224 */ /* 0x000fce00078e02ff */
.L_x_53:
[----:B------:R-:W-:Y:S05]  /*2720*/  BSYNC B1 ;  /* 0x0000000000017941 */ /* 0x000fea0003800000 */
.L_x_52:
[----:B------:R-:W-:Y:S01]  /*2730*/  ISETP.LT.OR P2, PT, R0, 0x12, !P1 ;  /* 0x000000120000780c */ /* 0x000fe20004f41670 */
[----:B-1----:R-:W-:Y:S01]  /*2740*/  @!P4 IMAD R13, R32, R154, R3 ;  /* 0x0000009a200dc224 */ /* 0x002fe200078e0203 */
        /* <DEDUP_REMOVED lines=8> */
.L_x_55:
[----:B------:R-:W-:Y:S05]  /*27d0*/  BSYNC B1 ;  /* 0x0000000000017941 */ /* 0x000fea0003800000 */
.L_x_54:
[----:B------:R-:W-:Y:S01]  /*27e0*/  @!P2 IMAD R33, R33, R154, R3 ;  /* 0x0000009a2121a224 */ /* 0x000fe200078e0203 */
[----:B------:R-:W-:Y:S04]  /*27f0*/  BSSY B1, `(.L_x_56) ;  /* 0x0000006000017945 */ /* 0x000fe80003800000 */
[----:B------:R0:W-:Y:S01]  /*2800*/  @!P2 STG.E.U8 desc[UR36][R4.64+0x11], R33 ;  /* 0x000011210400a986 */ /* 0x0001e2000c101124 */
[----:B------:R-:W-:Y:S05]  /*2810*/  @P3 BRA `(.L_x_57) ;  /* 0x00000000000c3947 */ /* 0x000fea0003800000 */
[----:B------:R-:W5:Y:S02]  /*2820*/  LDG.E.U8 R156, desc[UR36][R10.64+0x10] ;  /* 0x000010240a9c7981 */ /* 0x000f64000c1e1100 */
[----:B-----5:R-:W-:-:S05]  /*2830*/  PRMT R12, R156, 0x8880, RZ ;  /* 0x000088809c0c7816 */ /* 0x020fca00000000ff */
[----:B------:R-:W-:-:S07]  /*2840*/  IMAD R3, R12, R155, RZ ;  /* 0x0000009b0c037224 */ /* 0x000fce00078e02ff */
.L_x_57:
[----:B------:R-:W-:Y:S05]  /*2850*/  BSYNC B1 ;  /* 0x0000000000017941 */ /* 0x000fea0003800000 */
.L_x_56:
[----:B-1----:R-:W-:Y:S01]  /*2860*/  @!P3 IMAD R13, R34, R154, R3 ;  /* 0x0000009a220db224 */ /* 0x002fe200078e0203 */
[----:B------:R-:W-:Y:S04]  /*2870*/  BSSY B1, `(.L_x_58) ;  /* 0x0000006000017945 */ /* 0x000fe80003800000 */
[----:B------:R1:W-:Y:S01]  /*2880*/  @!P3 STG.E.U8 desc[UR36][R6.64+0x10], R13 ;  /* 0x0000100d0600b986 */ /* 0x0003e2000c101124 */
[----:B------:R-:W-:Y:S05]  /*2890*/  @P4 BRA `(.L_x_59) ;  /* 0x00000000000c4947 */ /* 0x000fea0003800000 */
[----:B------:R-:W5:Y:S02]  /*28a0*/  LDG.E.U8 R156, desc[UR36][R10.64+0x11] ;  /* 0x000011240a9c7981 */ /* 0x000f64000c1e1100 */
[----:B-----5:R-:W-:-:S05]  /*28b0*/  PRMT R12, R156, 0x8880, RZ ;  /* 0x000088809c0c7816 */ /* 0x020fca00000000ff */
[----:B------:R-:W-:-:S07]  /*28c0*/  IMAD R3, R12, R155, RZ ;  /* 0x0000009b0c037224 */ /* 0x000fce00078e02ff */
.L_x_59:
[----:B------:R-:W-:Y:S05]  /*28d0*/  BSYNC B1 ;  /* 0x0000000000017941 */ /* 0x000fea0003800000 */
.L_x_58:
        /* <DEDUP_REMOVED lines=10> */
.L_x_61:
[----:B------:R-:W-:Y:S05]  /*2980*/  BSYNC B1 ;  /* 0x0000000000017941 */ /* 0x000fea0003800000 */
.L_x_60:
[----:B-1----:R-:W-:Y:S01]  /*2990*/  @!P2 IMAD R13, R36, R154, R3 ;  /* 0x0000009a240da224 */ /* 0x002fe200078e0203 */
[----:B------:R-:W-:Y:S04]  /*29a0*/  BSSY B1, `(.L_x_62) ;  /* 0x0000006000017945 */ /* 0x000fe80003800000 */
[----:B------:R1:W-:Y:S01]  /*29b0*/  @!P2 STG.E.U8 desc[UR36][R4.64+0x18], R13 ;  /* 0x0000180d0400a986 */ /* 0x0003e2000c101124 */
[----:B------:R-:W-:Y:S05]  /*29c0*/  @P3 BRA `(.L_x_63) ;  /* 0x00000000000c3947 */ /* 0x000fea0003800000 */
[----:B------:R-:W5:Y:S02]  /*29d0*/  LDG.E.U8 R156, desc[UR36][R8.64+0x19] ;  /* 0x00001924089c7981 */ /* 0x000f64000c1e1100 */
[----:B-----5:R-:W-:-:S05]  /*29e0*/  PRMT R12, R156, 0x8880, RZ ;  /* 0x000088809c0c7816 */ /* 0x020fca00000000ff */
[----:B------:R-:W-:-:S07]  /*29f0*/  IMAD R3, R12, R155, RZ ;  /* 0x0000009b0c037224 */ /* 0x000fce00078e02ff */
.L_x_63:
[----:B------:R-:W-:Y:S05]  /*2a00*/  BSYNC B1 ;  /* 0x0000000000017941 */ /* 0x000fea0003800000 */
.L_x_62:
[----:B------:R-:W-:Y:S01]  /*2a10*/  @!P3 IMAD R37, R37, R154, R3 ;  /* 0x0000009a2525b224 */ /* 0x000fe200078e0203 */
[----:B------:R-:W-:Y:S04]  /*2a20*/  BSSY B1, `(.L_x_64) ;  /* 0x0000006000017945 */ /* 0x000fe80003800000 */
[----:B------:R0:W-:Y:S01]  /*2a30*/  @!P3 STG.E.U8 desc[UR36][R4.64+0x19], R37 ;  /* 0x000019250400b986 */ /* 0x0001e2000c101124 */
[----:B------:R-:W-:Y:S05]  /*2a40*/  @P4 BRA `(.L_x_65) ;  /* 0x00000000000c4947 */ /* 0x000fea0003800000 */
[----:B------:R-:W5:Y:S02]  /*2a50*/  LDG.E.U8 R156, desc[UR36][R10.64+0x18] ;  /* 0x000018240a9c7981 */ /* 0x000f64000c1e1100 */
[----:B-----5:R-:W-:-:S05]  /*2a60*/  PRMT R12, R156, 0x8880, RZ ;  /* 0x000088809c0c7816 */ /* 0x020fca00000000ff */
[----:B------:R-:W-:-:S07]  /*2a70*/  IMAD R3, R12, R155, RZ ;  /* 0x0000009b0c037224 */ /* 0x000fce00078e02ff */
.L_x_65:
[----:B------:R-:W-:Y:S05]  /*2a80*/  BSYNC B1 ;  /* 0x0000000000017941 */ /* 0x000fea0003800000 */
.L_x_64:
        /* <DEDUP_REMOVED lines=10> */
.L_x_67:
[----:B------:R-:W-:Y:S05]  /*2b30*/  BSYNC B1 ;  /* 0x0000000000017941 */ /* 0x000fea0003800000 */
.L_x_66:
[----:B------:R-:W-:Y:S01]  /*2b40*/  @!P2 IMAD R39, R39, R154, R3 ;  /* 0x0000009a2727a224 */ /* 0x000fe200078e0203 */
[----:B------:R-:W-:Y:S04]  /*2b50*/  BSSY B1, `(.L_x_68) ;  /* 0x0000006000017945 */ /* 0x000fe80003800000 */
[----:B------:R0:W-:Y:S01]  /*2b60*/  @!P2 STG.E.U8 desc[UR36][R6.64+0x19], R39 ;  /* 0x000019270600a986 */ /* 0x0001e2000c101124 */
[----:B------:R-:W-:Y:S05]  /*2b70*/  @P3 BRA `(.L_x_69) ;  /* 0x00000000000c3947 */ /* 0x000fea0003800000 */
[----:B------:R-:W5:Y:S02]  /*2b80*/  LDG.E.U8 R156, desc[UR36][R8.64+0x20] ;  /* 0x00002024089c7981 */ /* 0x000f64000c1e1100 */
[----:B-----5:R-:W-:-:S05]  /*2b90*/  PRMT R12, R156, 0x8880, RZ ;  /* 0x000088809c0c7816 */ /* 0x020fca00000000ff */
[----:B------:R-:W-:-:S07]  /*2ba0*/  IMAD R3, R12, R155, RZ ;  /* 0x0000009b0c037224 */ /* 0x000fce00078e02ff */
.L_x_69:
[----:B------:R-:W-:Y:S05]  /*2bb0*/  BSYNC B1 ;  /* 0x0000000000017941 */ /* 0x000fea0003800000 */
.L_x_68:
[----:B-1----:R-:W-:Y:S01]  /*2bc0*/  @!P3 IMAD R13, R40, R154, R3 ;  /* 0x0000009a280db224 */ /* 0x002fe200078e0203 */
[----:B------:R-:W-:Y:S04]  /*2bd0*/  BSSY B1, `(.L_x_70) ;  /* 0x0000006000017945 */ /* 0x000fe80003800000 */
[----:B------:R1:W-:Y:S01]  /*2be0*/  @!P3 STG.E.U8 desc[UR36][R4.64+0x20], R13 ;  /* 0x0000200d0400b986 */ /* 0x0003e2000c101124 */
[----:B------:R-:W-:Y:S05]  /*2bf0*/  @P4 BRA `(.L_x_71) ;  /* 0x00000000000c4947 */ /* 0x000fea0003800000 */
[----:B------:R-:W5:Y:S02]  /*2c00*/  LDG.E.U8 R156, desc[UR36][R8.64+0x21] ;  /* 0x00002124089c7981 */ /* 0x000f64000c1e1100 */
[----:B-----5:R-:W-:-:S05]  /*2c10*/  PRMT R12, R156, 0x8880, RZ ;  /* 0x000088809c0c7816 */ /* 0x020fca00000000ff */
[----:B------:R-:W-:-:S07]  /*2c20*/  IMAD R3, R12, R155, RZ ;  /* 0x0000009b0c037224 */ /* 0x000fce00078e02ff */
.L_x_71:
[----:B------:R-:W-:Y:S05]  /*2c30*/  BSYNC B1 ;  /* 0x0000000000017941 */ /* 0x000fea0003800000 */
.L_x_70:
        /* <DEDUP_REMOVED lines=10> */
.L_x_73:
[----:B------:R-:W-:Y:S05]  /*2ce0*/  BSYNC B1 ;  /* 0x0000000000017941 */ /* 0x000fea0003800000 */
.L_x_72:
[----:B-1----:R-:W-:Y:S01]  /*2cf0*/  @!P2 IMAD R13, R42, R154, R3 ;  /* 0x0000009a2a0da224 */ /* 0x002fe200078e0203 */
[----:B------:R-:W-:Y:S04]  /*2d00*/  BSSY B1, `(.L_x_74) ;  /* 0x0000006000017945 */ /* 0x000fe80003800000 */
[----:B------:R1:W-:Y:S01]  /*2d10*/  @!P2 STG.E.U8 desc[UR36][R6.64+0x20], R13 ;  /* 0x0000200d0600a986 */ /* 0x0003e2000c101124 */
[----:B------:R-:W-:Y:S05]  /*2d20*/  @P3 BRA `(.L_x_75) ;  /* 0x00000000000c3947 */ /* 0x000fea0003800000 */
[----:B------:R-:W5:Y:S02]  /*2d30*/  LDG.E.U8 R156, desc[UR36][R10.64+0x21] ;  /* 0x000021240a9c7981 */ /* 0x000f64000c1e1100 */
[----:B-----5:R-:W-:-:S05]  /*2d40*/  PRMT R12, R156, 0x8880, RZ ;  /* 0x000088809c0c7816 */ /* 0x020fca00000000ff */
[----:B------:R-:W-:-:S07]  /*2d50*/  IMAD R3, R12, R155, RZ ;  /* 0x0000009b0c037224 */ /* 0x000fce00078e02ff */
.L_x_75:
[----:B------:R-:W-:Y:S05]  /*2d60*/  BSYNC B1 ;  /* 0x0000000000017941 */ /* 0x000fea0003800000 */
.L_x_74:
[----:B------:R-:W-:Y:S01]  /*2d70*/  @!P3 IMAD R43, R43, R154, R3 ;  /* 0x0000009a2b2bb224 */ /* 0x000fe200078e0203 */
[----:B------:R-:W-:Y:S04]  /*2d80*/  BSSY B1, `(.L_x_76) ;  /* 0x0000006000017945 */ /* 0x000fe80003800000 */
[----:B------:R0:W-:Y:S01]  /*2d90*/  @!P3 STG.E.U8 desc[UR36][R6.64+0x21], R43 ;  /* 0x0000212b0600b986 */ /* 0x0001e2000c101124 */
[----:B------:R-:W-:Y:S05]  /*2da0*/  @P4 BRA `(.L_x_77) ;  /* 0x00000000000c4947 */ /* 0x000fea0003800000 */
[----:B------:R-:W5:Y:S02]  /*2db0*/  LDG.E.U8 R156, desc[UR36][R8.64+0x28] ;  /* 0x00002824089c7981 */ /* 0x000f64000c1e1100 */
[----:B-----5:R-:W-:-:S05]  /*2dc0*/  PRMT R12, R156, 0x8880, RZ ;  /* 0x000088809c0c7816 */ /* 0x020fca00000000ff */
[----:B------:R-:W-:-:S07]  /*2dd0*/  IMAD R3, R12, R155, RZ ;  /* 0x0000009b0c037224 */ /* 0x000fce00078e02ff */
.L_x_77:
[----:B------:R-:W-:Y:S05]  /*2de0*/  BSYNC B1 ;  /* 0x0000000000017941 */ /* 0x000fea0003800000 */
.L_x_76:
        /* <DEDUP_REMOVED lines=10> */
.L_x_79:
[----:B------:R-:W-:Y:S05]  /*2e90*/  BSYNC B1 ;  /* 0x0000000000017941 */ /* 0x000fea0003800000 */
.L_x_78:
[----:B------:R-:W-:Y:S01]  /*2ea0*/  @!P2 IMAD R45, R45, R154, R3 ;  /* 0x0000009a2d2da224 */ /* 0x000fe200078e0203 */
[----:B------:R-:W-:Y:S04]  /*2eb0*/  BSSY B1, `(.L_x_80) ;  /* 0x0000006000017945 */ /* 0x000fe80003800000 */
[----:B------:R0:W-:Y:S01]  /*2ec0*/  @!P2 STG.E.U8 desc[UR36][R4.64+0x29], R45 ;  /* 0x0000292d0400a986 */ /* 0x0001e2000c101124 */
[----:B------:R-:W-:Y:S05]  /*2ed0*/  @P3 BRA `(.L_x_81) ;  /* 0x00000000000c3947 */ /* 0x000fea0003800000 */
[----:B------:R-:W5:Y:S02]  /*2ee0*/  LDG.E.U8 R156, desc[UR36][R10.64+0x28] ;  /* 0x000028240a9c7981 */ /* 0x000f64000c1e1100 */
[----:B-----5:R-:W-:-:S05]  /*2ef0*/  PRMT R12, R156, 0x8880, RZ ;  /* 0x000088809c0c7816 */ /* 0x020fca00000000ff */
[----:B------:R-:W-:-:S07]  /*2f00*/  IMAD R3, R12, R155, RZ ;  /* 0x0000009b0c037224 */ /* 0x000fce00078e02ff */
.L_x_81:
[----:B------:R-:W-:Y:S05]  /*2f10*/  BSYNC B1 ;  /* 0x0000000000017941 */ /* 0x000fea0003800000 */
.L_x_80:
[----:B-1----:R-:W-:Y:S01]  /*2f20*/  @!P3 IMAD R13, R46, R154, R3 ;  /* 0x0000009a2e0db224 */ /* 0x002fe200078e0203 */
[----:B------:R-:W-:Y:S04]  /*2f30*/  BSSY B1, `(.L_x_82) ;  /* 0x0000006000017945 */ /* 0x000fe80003800000 */
[----:B------:R1:W-:Y:S01]  /*2f40*/  @!P3 STG.E.U8 desc[UR36][R6.64+0x28], R13 ;  /* 0x0000280d0600b986 */ /* 0x0003e2000c101124 */
[----:B------:R-:W-:Y:S05]  /*2f50*/  @P4 BRA `(.L_x_83) ;  /* 0x00000000000c4947 */ /* 0x000fea0003800000 */
[----:B------:R-:W5:Y:S02]  /*2f60*/  LDG.E.U8 R156, desc[UR36][R10.64+0x29] ;  /* 0x000029240a9c7981 */ /* 0x000f64000c1e1100 */
[----:B-----5:R-:W-:-:S05]  /*2f70*/  PRMT R12, R156, 0x8880, RZ ;  /* 0x000088809c0c7816 */ /* 0x020fca00000000ff */
[----:B------:R-:W-:-:S07]  /*2f80*/  IMAD R3, R12, R155, RZ ;  /* 0x0000009b0c037224 */ /* 0x000fce00078e02ff */
.L_x_83:
[----:B------:R-:W-:Y:S05]  /*2f90*/  BSYNC B1 ;  /* 0x0000000000017941 */ /* 0x000fea0003800000 */
.L_x_82:
        /* <DEDUP_REMOVED lines=10> */
.L_x_85:
[----:B------:R-:W-:Y:S05]  /*3040*/  BSYNC B1 ;  /* 0x0000000000017941 */ /* 0x000fea0003800000 */
.L_x_84:
[----:B-1----:R-:W-:Y:S01]  /*3050*/  @!P2 IMAD R13, R48, R154, R3 ;  /* 0x0000009a300da224 */ /* 0x002fe200078e0203 */
[----:B------:R-:W-:Y:S04]  /*3060*/  BSSY B1, `(.L_x_86) ;  /* 0x0000006000017945 */ /* 0x000fe80003800000 */
[----:B------:R1:W-:Y:S01]  /*3070*/  @!P2 STG.E.U8 desc[UR36][R4.64+0x30], R13 ;  /* 0x0000300d0400a986 */ /* 0x0003e2000c101124 */
[----:B------:R-:W-:Y:S05]  /*3080*/  @P3 BRA `(.L_x_87) ;  /* 0x00000000000c3947 */ /* 0x000fea0003800000 */
[----:B------:R-:W5:Y:S02]  /*3090*/  LDG.E.U8 R156, desc[UR36][R8.64+0x31] ;  /* 0x00003124089c7981 */ /* 0x000f64000c1e1100 */
[----:B-----5:R-:W-:-:S05]  /*30a0*/  PRMT R12, R156, 0x8880, RZ ;  /* 0x000088809c0c7816 */ /* 0x020fca00000000ff */
[----:B------:R-:W-:-:S07]  /*30b0*/  IMAD R3, R12, R155, RZ ;  /* 0x0000009b0c037224 */ /* 0x000fce00078e02ff */
.L_x_87:
[----:B------:R-:W-:Y:S05]  /*30c0*/  BSYNC B1 ;  /* 0x0000000000017941 */ /* 0x000fea0003800000 */
.L_x_86:
[----:B------:R-:W-:Y:S01]  /*30d0*/  @!P3 IMAD R49, R49, R154, R3 ;  /* 0x0000009a3131b224 */ /* 0x000fe200078e0203 */
[----:B------:R-:W-:Y:S04]  /*30e0*/  BSSY B1, `(.L_x_88) ;  /* 0x0000006000017945 */ /* 0x000fe80003800000 */
[----:B------:R0:W-:Y:S01]  /*30f0*/  @!P3 STG.E.U8 desc[UR36][R4.64+0x31], R49 ;  /* 0x000031310400b986 */ /* 0x0001e2000c101124 */
[----:B------:R-:W-:Y:S05]  /*3100*/  @P4 BRA `(.L_x_89) ;  /* 0x00000000000c4947 */ /* 0x000fea0003800000 */
[----:B------:R-:W5:Y:S02]  /*3110*/  LDG.E.U8 R156, desc[UR36][R10.64+0x30] ;  /* 0x000030240a9c7981 */ /* 0x000f64000c1e1100 */
[----:B-----5:R-:W-:-:S05]  /*3120*/  PRMT R12, R156, 0x8880, RZ ;  /* 0x000088809c0c7816 */ /* 0x020fca00000000ff */
[----:B------:R-:W-:-:S07]  /*3130*/  IMAD R3, R12, R155, RZ ;  /* 0x0000009b0c037224 */ /* 0x000fce00078e02ff */
.L_x_89:
[----:B------:R-:W-:Y:S05]  /*3140*/  BSYNC B1 ;  /* 0x0000000000017941 */ /* 0x000fea0003800000 */
.L_x_88:
        /* <DEDUP_REMOVED lines=10> */
.L_x_91:
[----:B------:R-:W-:Y:S05]  /*31f0*/  BSYNC B1 ;  /* 0x0000000000017941 */ /* 0x000fea0003800000 */
.L_x_90:
[----:B------:R-:W-:Y:S01]  /*3200*/  @!P2 IMAD R51, R51, R154, R3 ;  /* 0x0000009a3333a224 */ /* 0x000fe200078e0203 */
[----:B------:R-:W-:Y:S04]  /*3210*/  BSSY B1, `(.L_x_92) ;  /* 0x0000006000017945 */ /* 0x000fe80003800000 */
[----:B------:R0:W-:Y:S01]  /*3220*/  @!P2 STG.E.U8 desc[UR36][R6.64+0x31], R51 ;  /* 0x000031330600a986 */ /* 0x0001e2000c101124 */
[----:B------:R-:W-:Y:S05]  /*3230*/  @P3 BRA `(.L_x_93) ;  /* 0x00000000000c3947 */ /* 0x000fea0003800000 */
[----:B------:R-:W5:Y:S02]  /*3240*/  LDG.E.U8 R156, desc[UR36][R8.64+0x38] ;  /* 0x00003824089c7981 */ /* 0x000f64000c1e1100 */
[----:B-----5:R-:W-:-:S05]  /*3250*/  PRMT R12, R156, 0x8880, RZ ;  /* 0x000088809c0c7816 */ /* 0x020fca00000000ff */
[----:B------:R-:W-:-:S07]  /*3260*/  IMAD R3, R12, R155, RZ ;  /* 0x0000009b0c037224 */ /* 0x000fce00078e02ff */
.L_x_93:
[----:B------:R-:W-:Y:S05]  /*3270*/  BSYNC B1 ;  /* 0x0000000000017941 */ /* 0x000fea0003800000 */
.L_x_92:
[----:B-1----:R-:W-:Y:S01]  /*3280*/  @!P3 IMAD R13, R52, R154, R3 ;  /* 0x0000009a340db224 */ /* 0x002fe200078e0203 */
[----:B------:R-:W-:Y:S04]  /*3290*/  BSSY B1, `(.L_x_94) ;  /* 0x0000006000017945 */ /* 0x000fe80003800000 */
[----:B------:R1:W-:Y:S01]  /*32a0*/  @!P3 STG.E.U8 desc[UR36][R4.64+0x38], R13 ;  /* 0x0000380d0400b986 */ /* 0x0003e2000c101124 */
[----:B------:R-:W-:Y:S05]  /*32b0*/  @P4 BRA `(.L_x_95) ;  /* 0x00000000000c4947 */ /* 0x000fea0003800000 */
[----:B------:R-:W5:Y:S02]  /*32c0*/  LDG.E.U8 R156, desc[UR36][R8.64+0x39] ;  /* 0x00003924089c7981 */ /* 0x000f64000c1e1100 */
[----:B-----5:R-:W-:-:S05]  /*32d0*/  PRMT R12, R156, 0x8880, RZ ;  /* 0x000088809c0c7816 */ /* 0x020fca00000000ff */
[----:B------:R-:W-:-:S07]  /*32e0*/  IMAD R3, R12, R155, RZ ;  /* 0x0000009b0c037224 */ /* 0x000fce00078e02ff */
.L_x_95:
[----:B------:R-:W-:Y:S05]  /*32f0*/  BSYNC B1 ;  /* 0x0000000000017941 */ /* 0x000fea0003800000 */
.L_x_94:
        /* <DEDUP_REMOVED lines=10> */
.L_x_97:
[----:B------:R-:W-:Y:S05]  /*33a0*/  BSYNC B1 ;  /* 0x0000000000017941 */ /* 0x000fea0003800000 */
.L_x_96:
[----:B-1----:R-:W-:Y:S01]  /*33b0*/  @!P2 IMAD R13, R54, R154, R3 ;  /* 0x0000009a360da224 */ /* 0x002fe200078e0203 */
[----:B------:R-:W-:Y:S04]  /*33c0*/  BSSY B1, `(.L_x_98) ;  /* 0x0000006000017945 */ /* 0x000fe80003800000 */
[----:B------:R1:W-:Y:S01]  /*33d0*/  @!P2 STG.E.U8 desc[UR36][R6.64+0x38], R13 ;  /* 0x0000380d0600a986 */ /* 0x0003e2000c101124 */
[----:B------:R-:W-:Y:S05]  /*33e0*/  @P3 BRA `(.L_x_99) ;  /* 0x00000000000c3947 */ /* 0x000fea0003800000 */
[----:B------:R-:W5:Y:S02]  /*33f0*/  LDG.E.U8 R156, desc[UR36][R10.64+0x39] ;  /* 0x000039240a9c7981 */ /* 0x000f64000c1e1100 */
[----:B-----5:R-:W-:-:S05]  /*3400*/  PRMT R12, R156, 0x8880, RZ ;  /* 0x000088809c0c7816 */ /* 0x020fca00000000ff */
[----:B------:R-:W-:-:S07]  /*3410*/  IMAD R3, R12, R155, RZ ;  /* 0x0000009b0c037224 */ /* 0x000fce00078e02ff */
.L_x_99:
[----:B------:R-:W-:Y:S05]  /*3420*/  BSYNC B1 ;  /* 0x0000000000017941 */ /* 0x000fea0003800000 */
.L_x_98:
[----:B------:R-:W-:Y:S01]  /*3430*/  @!P3 IMAD R55, R55, R154, R3 ;  /* 0x0000009a3737b224 */ /* 0x000fe200078e0203 */
[----:B------:R-:W-:Y:S04]  /*3440*/  BSSY B1, `(.L_x_100) ;  /* 0x0000006000017945 */ /* 0x000fe80003800000 */
[----:B------:R0:W-:Y:S01]  /*3450*/  @!P3 STG.E.U8 desc[UR36][R6.64+0x39], R55 ;  /* 0x000039370600b986 */ /* 0x0001e2000c101124 */
[----:B------:R-:W-:Y:S05]  /*3460*/  @P4 BRA `(.L_x_101) ;  /* 0x00000000000c4947 */ /* 0x000fea0003800000 */
[----:B------:R-:W5:Y:S02]  /*3470*/  LDG.E.U8 R156, desc[UR36][R8.64+0x40] ;  /* 0x00004024089c7981 */ /* 0x000f64000c1e1100 */
[----:B-----5:R-:W-:-:S05]  /*3480*/  PRMT R12, R156, 0x8880, RZ ;  /* 0x000088809c0c7816 */ /* 0x020fca00000000ff */
[----:B------:R-:W-:-:S07]  /*3490*/  IMAD R3, R12, R155, RZ ;  /* 0x0000009b0c037224 */ /* 0x000fce00078e02ff */
.L_x_101:
[----:B------:R-:W-:Y:S05]  /*34a0*/  BSYNC B1 ;  /* 0x0000000000017941 */ /* 0x000fea0003800000 */
.L_x_100:
        /* <DEDUP_REMOVED lines=10> */
.L_x_103:
[----:B------:R-:W-:Y:S05]  /*3550*/  BSYNC B1 ;  /* 0x0000000000017941 */ /* 0x000fea0003800000 */
.L_x_102:
[----:B------:R-:W-:Y:S01]  /*3560*/  @!P2 IMAD R57, R57, R154, R3 ;  /* 0x0000009a3939a224 */ /* 0x000fe200078e0203 */
[----:B------:R-:W-:Y:S04]  /*3570*/  BSSY B1, `(.L_x_104) ;  /* 0x0000006000017945 */ /* 0x000fe80003800000 */
[----:B------:R0:W-:Y:S01]  /*3580*/  @!P2 STG.E.U8 desc[UR36][R4.64+0x41], R57 ;  /* 0x000041390400a986 */ /* 0x0001e2000c101124 */
[----:B------:R-:W-:Y:S05]  /*3590*/  @P3 BRA `(.L_x_105) ;  /* 0x00000000000c3947 */ /* 0x000fea0003800000 */
[----:B------:R-:W5:Y:S02]  /*35a0*/  LDG.E.U8 R156, desc[UR36][R10.64+0x40] ;  /* 0x000040240a9c7981 */ /* 0x000f64000c1e1100 */
[----:B-----5:R-:W-:-:S05]  /*35b0*/  PRMT R12, R156, 0x8880, RZ ;  /* 0x000088809c0c7816 */ /* 0x020fca00000000ff */
[----:B------:R-:W-:-:S07]  /*35c0*/  IMAD R3, R12, R155, RZ ;  /* 0x0000009b0c037224 */ /* 0x000fce00078e02ff */
.L_x_105:
[----:B------:R-:W-:Y:S05]  /*35d0*/  BSYNC B1 ;  /* 0x0000000000017941 */ /* 0x000fea0003800000 */
.L_x_104:
[----:B-1----:R-:W-:Y:S01]  /*35e0*/  @!P3 IMAD R13, R58, R154, R3 ;  /* 0x0000009a3a0db224 */ /* 0x002fe200078e0203 */
[----:B------:R-:W-:Y:S04]  /*35f0*/  BSSY B1, `(.L_x_106) ;  /* 0x0000006000017945 */ /* 0x000fe80003800000 */
[----:B------:R1:W-:Y:S01]  /*3600*/  @!P3 STG.E.U8 desc[UR36][R6.64+0x40], R13 ;  /* 0x0000400d0600b986 */ /* 0x0003e2000c101124 */
[----:B------:R-:W-:Y:S05]  /*3610*/  @P4 BRA `(.L_x_107) ;  /* 0x00000000000c4947 */ /* 0x000fea0003800000 */
[----:B------:R-:W5:Y:S02]  /*3620*/  LDG.E.U8 R156, desc[UR36][R10.64+0x41] ;  /* 0x000041240a9c7981 */ /* 0x000f64000c1e1100 */
[----:B-----5:R-:W-:-:S05]  /*3630*/  PRMT R12, R156, 0x8880, RZ ;  /* 0x000088809c0c7816 */ /* 0x020fca00000000ff */
[----:B------:R-:W-:-:S07]  /*3640*/  IMAD R3, R12, R155, RZ ;  /* 0x0000009b0c037224 */ /* 0x000fce00078e02ff */
.L_x_107:
[----:B------:R-:W-:Y:S05]  /*3650*/  BSYNC B1 ;  /* 0x0000000000017941 */ /* 0x000fea0003800000 */
.L_x_106:
        /* <DEDUP_REMOVED lines=10> */
.L_x_109:
[----:B------:R-:W-:Y:S05]  /*3700*/  BSYNC B1 ;  /* 0x0000000000017941 */ /* 0x000fea0003800000 */
.L_x_108:
[----:B-1----:R-:W-:Y:S01]  /*3710*/  @!P2 IMAD R13, R60, R154, R3 ;  /* 0x0000009a3c0da224 */ /* 0x002fe200078e0203 */
[----:B------:R-:W-:Y:S04]  /*3720*/  BSSY B1, `(.L_x_110) ;  /* 0x0000006000017945 */ /* 0x000fe80003800000 */
[----:B------:R1:W-:Y:S01]  /*3730*/  @!P2 STG.E.U8 desc[UR36][R4.64+0x48], R13 ;  /* 0x0000480d0400a986 */ /* 0x0003e2000c101124 */
[----:B------:R-:W-:Y:S05]  /*3740*/  @P3 BRA `(.L_x_111) ;  /* 0x00000000000c3947 */ /* 0x000fea0003800000 */
[----:B------:R-:W5:Y:S02]  /*3750*/  LDG.E.U8 R156, desc[UR36][R8.64+0x49] ;  /* 0x00004924089c7981 */ /* 0x000f64000c1e1100 */
[----:B-----5:R-:W-:-:S05]  /*3760*/  PRMT R12, R156, 0x8880, RZ ;  /* 0x000088809c0c7816 */ /* 0x020fca00000000ff */
[----:B------:R-:W-:-:S07]  /*3770*/  IMAD R3, R12, R155, RZ ;  /* 0x0000009b0c037224 */ /* 0x000fce00078e02ff */
.L_x_111:
[----:B------:R-:W-:Y:S05]  /*3780*/  BSYNC B1 ;  /* 0x0000000000017941 */ /* 0x000fea0003800000 */
.L_x_110:
[----:B------:R-:W-:Y:S01]  /*3790*/  @!P3 IMAD R61, R61, R154, R3 ;  /* 0x0000009a3d3db224 */ /* 0x000fe200078e0203 */
[----:B------:R-:W-:Y:S04]  /*37a0*/  BSSY B1, `(.L_x_112) ;  /* 0x0000006000017945 */ /* 0x000fe80003800000 */
[----:B------:R0:W-:Y:S01]  /*37b0*/  @!P3 STG.E.U8 desc[UR36][R4.64+0x49], R61 ;  /* 0x0000493d0400b986 */ /* 0x0001e2000c101124 */
[----:B------:R-:W-:Y:S05]  /*37c0*/  @P4 BRA `(.L_x_113) ;  /* 0x00000000000c4947 */ /* 0x000fea0003800000 */
[----:B------:R-:W5:Y:S02]  /*37d0*/  LDG.E.U8 R156, desc[UR36][R10.64+0x48] ;  /* 0x000048240a9c7981 */ /* 0x000f64000c1e1100 */
[----:B-----5:R-:W-:-:S05]  /*37e0*/  PRMT R12, R156, 0x8880, RZ ;  /* 0x000088809c0c7816 */ /* 0x020fca00000000ff */
[----:B------:R-:W-:-:S07]  /*37f0*/  IMAD R3, R12, R155, RZ ;  /* 0x0000009b0c037224 */ /* 0x000fce00078e02ff */
.L_x_113:
[----:B------:R-:W-:Y:S05]  /*3800*/  BSYNC B1 ;  /* 0x0000000000017941 */ /* 0x000fea0003800000 */
.L_x_112:
        /* <DEDUP_REMOVED lines=10> */
.L_x_115:
[----:B------:R-:W-:Y:S05]  /*38b0*/  BSYNC B1 ;  /* 0x0000000000017941 */ /* 0x000fea0003800000 */
.L_x_114:
[----:B------:R-:W-:Y:S01]  /*38c0*/  @!P2 IMAD R63, R63, R154, R3 ;  /* 0x0000009a3f3fa224 */ /* 0x000fe200078e0203 */
[----:B------:R-:W-:Y:S04]  /*38d0*/  BSSY B1, `(.L_x_116) ;  /* 0x0000006000017945 */ /* 0x000fe80003800000 */
[----:B------:R0:W-:Y:S01]  /*38e0*/  @!P2 STG.E.U8 desc[UR36][R6.64+0x49], R63 ;  /* 0x0000493f0600a986 */ /* 0x0001e2000c101124 */
[----:B------:R-:W-:Y:S05]  /*38f0*/  @P3 BRA `(.L_x_117) ;  /* 0x00000000000c3947 */ /* 0x000fea0003800000 */
[----:B------:R-:W5:Y:S02]  /*3900*/  LDG.E.U8 R156, desc[UR36][R8.64+0x50] ;  /* 0x00005024089c7981 */ /* 0x000f64000c1e1100 */
[----:B-----5:R-:W-:-:S05]  /*3910*/  PRMT R12, R156, 0x8880, RZ ;  /* 0x000088809c0c7816 */ /* 0x020fca00000000ff */
[----:B------:R-:W-:-:S07]  /*3920*/  IMAD R3, R12, R155, RZ ;  /* 0x0000009b0c037224 */ /* 0x000fce00078e02ff */
.L_x_117:
[----:B------:R-:W-:Y:S05]  /*3930*/  BSYNC B1 ;  /* 0x0000000000017941 */ /* 0x000fea0003800000 */
.L_x_116:
[----:B-1----:R-:W-:Y:S01]  /*3940*/  @!P3 IMAD R13, R64, R154, R3 ;  /* 0x0000009a400db224 */ /* 0x002fe200078e0203 */
[----:B------:R-:W-:Y:S04]  /*3950*/  BSSY B1, `(.L_x_118) ;  /* 0x0000006000017945 */ /* 0x000fe80003800000 */
[----:B------:R1:W-:Y:S01]  /*3960*/  @!P3 STG.E.U8 desc[UR36][R4.64+0x50], R13 ;  /* 0x0000500d0400b986 */ /* 0x0003e2000c101124 */
[----:B------:R-:W-:Y:S05]  /*3970*/  @P4 BRA `(.L_x_119) ;  /* 0x00000000000c4947 */ /* 0x000fea0003800000 */
[----:B------:R-:W5:Y:S02]  /*3980*/  LDG.E.U8 R156, desc[UR36][R8.64+0x51] ;  /* 0x00005124089c7981 */ /* 0x000f64000c1e1100 */
[----:B-----5:R-:W-:-:S05]  /*3990*/  PRMT R12, R156, 0x8880, RZ ;  /* 0x000088809c0c7816 */ /* 0x020fca00000000ff */
[----:B------:R-:W-:-:S07]  /*39a0*/  IMAD R3, R12, R155, RZ ;  /* 0x0000009b0c037224 */ /* 0x000fce00078e02ff */
.L_x_119:
[----:B------:R-:W-:Y:S05]  /*39b0*/  BSYNC B1 ;  /* 0x0000000000017941 */ /* 0x000fea0003800000 */
.L_x_118:
        /* <DEDUP_REMOVED lines=10> */
.L_x_121:
[----:B------:R-:W-:Y:S05]  /*3a60*/  BSYNC B1 ;  /* 0x0000000000017941 */ /* 0x000fea0003800000 */
.L_x_120:
[----:B-1----:R-:W-:Y:S01]  /*3a70*/  @!P2 IMAD R13, R66, R154, R3 ;  /* 0x0000009a420da224 */ /* 0x002fe200078e0203 */
[----:B------:R-:W-:Y:S04]  /*3a80*/  BSSY B1, `(.L_x_122) ;  /* 0x0000006000017945 */ /* 0x000fe80003800000 */
[----:B------:R1:W-:Y:S01]  /*3a90*/  @!P2 STG.E.U8 desc[UR36][R6.64+0x50], R13 ;  /* 0x0000500d0600a986 */ /* 0x0003e2000c101124 */
[----:B------:R-:W-:Y:S05]  /*3aa0*/  @P3 BRA `(.L_x_123) ;  /* 0x00000000000c3947 */ /* 0x000fea0003800000 */
[----:B------:R-:W5:Y:S02]  /*3ab0*/  LDG.E.U8 R156, desc[UR36][R10.64+0x51] ;  /* 0x000051240a9c7981 */ /* 0x000f64000c1e1100 */
[----:B-----5:R-:W-:-:S05]  /*3ac0*/  PRMT R12, R156, 0x8880, RZ ;  /* 0x000088809c0c7816 */ /* 0x020fca00000000ff */
[----:B------:R-:W-:-:S07]  /*3ad0*/  IMAD R3, R12, R155, RZ ;  /* 0x0000009b0c037224 */ /* 0x000fce00078e02ff */
.L_x_123:
[----:B------:R-:W-:Y:S05]  /*3ae0*/  BSYNC B1 ;  /* 0x0000000000017941 */ /* 0x000fea0003800000 */
.L_x_122:
[----:B------:R-:W-:Y:S01]  /*3af0*/  @!P3 IMAD R67, R67, R154, R3 ;  /* 0x0000009a4343b224 */ /* 0x000fe200078e0203 */
[----:B------:R-:W-:Y:S04]  /*3b00*/  BSSY B1, `(.L_x_124) ;  /* 0x0000006000017945 */ /* 0x000fe80003800000 */
[----:B------:R0:W-:Y:S01]  /*3b10*/  @!P3 STG.E.U8 desc[UR36][R6.64+0x51], R67 ;  /* 0x000051430600b986 */ /* 0x0001e2000c101124 */
[----:B------:R-:W-:Y:S05]  /*3b20*/  @P4 BRA `(.L_x_125) ;  /* 0x00000000000c4947 */ /* 0x000fea0003800000 */
[----:B------:R-:W5:Y:S02]  /*3b30*/  LDG.E.U8 R156, desc[UR36][R8.64+0x58] ;  /* 0x00005824089c7981 */ /* 0x000f64000c1e1100 */
[----:B-----5:R-:W-:-:S05]  /*3b40*/  PRMT R12, R156, 0x8880, RZ ;  /* 0x000088809c0c7816 */ /* 0x020fca00000000ff */
[----:B------:R-:W-:-:S07]  /*3b50*/  IMAD R3, R12, R155, RZ ;  /* 0x0000009b0c037224 */ /* 0x000fce00078e02ff */
.L_x_125:
[----:B------:R-:W-:Y:S05]  /*3b60*/  BSYNC B1 ;  /* 0x0000000000017941 */ /* 0x000fea0003800000 */
.L_x_124:
        /* <DEDUP_REMOVED lines=10> */
.L_x_127:
[----:B------:R-:W-:Y:S05]  /*3c10*/  BSYNC B1 ;  /* 0x0000000000017941 */ /* 0x000fea0003800000 */
.L_x_126:
[----:B------:R-:W-:Y:S01]  /*3c20*/  @!P2 IMAD R69, R69, R154, R3 ;  /* 0x0000009a4545a224 */ /* 0x000fe200078e0203 */
[----:B------:R-:W-:Y:S04]  /*3c30*/  BSSY B1, `(.L_x_128) ;  /* 0x0000006000017945 */ /* 0x000fe80003800000 */
[----:B------:R0:W-:Y:S01]  /*3c40*/  @!P2 STG.E.U8 desc[UR36][R4.64+0x59], R69 ;  /* 0x000059450400a986 */ /* 0x0001e2000c101124 */
[----:B------:R-:W-:Y:S05]  /*3c50*/  @P3 BRA `(.L_x_129) ;  /* 0x00000000000c3947 */ /* 0x000fea0003800000 */
[----:B------:R-:W5:Y:S02]  /*3c60*/  LDG.E.U8 R156, desc[UR36][R10.64+0x58] ;  /* 0x000058240a9c7981 */ /* 0x000f64000c1e1100 */
[----:B-----5:R-:W-:-:S05]  /*3c70*/  PRMT R12, R156, 0x8880, RZ ;  /* 0x000088809c0c7816 */ /* 0x020fca00000000ff */
[----:B------:R-:W-:-:S07]  /*3c80*/  IMAD R3, R12, R155, RZ ;  /* 0x0000009b0c037224 */ /* 0x000fce00078e02ff */
.L_x_129:
[----:B------:R-:W-:Y:S05]  /*3c90*/  BSYNC B1 ;  /* 0x0000000000017941 */ /* 0x000fea0003800000 */
.L_x_128:
[----:B-1----:R-:W-:Y:S01]  /*3ca0*/  @!P3 IMAD R13, R70, R154, R3 ;  /* 0x0000009a460db224 */ /* 0x002fe200078e0203 */
[----:B------:R-:W-:Y:S04]  /*3cb0*/  BSSY B1, `(.L_x_130) ;  /* 0x0000006000017945 */ /* 0x000fe80003800000 */
[----:B------:R1:W-:Y:S01]  /*3cc0*/  @!P3 STG.E.U8 desc[UR36][R6.64+0x58], R13 ;  /* 0x0000580d0600b986 */ /* 0x0003e2000c101124 */
[----:B------:R-:W-:Y:S05]  /*3cd0*/  @P4 BRA `(.L_x_131) ;  /* 0x00000000000c4947 */ /* 0x000fea0003800000 */
[----:B------:R-:W5:Y:S02]  /*3ce0*/  LDG.E.U8 R156, desc[UR36][R10.64+0x59] ;  /* 0x000059240a9c7981 */ /* 0x000f64000c1e1100 */
[----:B-----5:R-:W-:-:S05]  /*3cf0*/  PRMT R12, R156, 0x8880, RZ ;  /* 0x000088809c0c7816 */ /* 0x020fca00000000ff */
[----:B------:R-:W-:-:S07]  /*3d00*/  IMAD R3, R12, R155, RZ ;  /* 0x0000009b0c037224 */ /* 0x000fce00078e02ff */
.L_x_131:
[----:B------:R-:W-:Y:S05]  /*3d10*/  BSYNC B1 ;  /* 0x0000000000017941 */ /* 0x000fea0003800000 */
.L_x_130:
        /* <DEDUP_REMOVED lines=10> */
.L_x_133:
[----:B------:R-:W-:Y:S05]  /*3dc0*/  BSYNC B1 ;  /* 0x0000000000017941 */ /* 0x000fea0003800000 */
.L_x_132:
[----:B-1----:R-:W-:Y:S01]  /*3dd0*/  @!P2 IMAD R13, R72, R154, R3 ;  /* 0x0000009a480da224 */ /* 0x002fe200078e0203 */
[----:B------:R-:W-:Y:S04]  /*3de0*/  BSSY B1, `(.L_x_134) ;  /* 0x0000006000017945 */ /* 0x000fe80003800000 */
[----:B------:R1:W-:Y:S01]  /*3df0*/  @!P2 STG.E.U8 desc[UR36][R4.64+0x60], R13 ;  /* 0x0000600d0400a986 */ /* 0x0003e2000c101124 */
[----:B------:R-:W-:Y:S05]  /*3e00*/  @P3 BRA `(.L_x_135) ;  /* 0x00000000000c3947 */ /* 0x000fea0003800000 */
[----:B------:R-:W5:Y:S02]  /*3e10*/  LDG.E.U8 R156, desc[UR36][R8.64+0x61] ;  /* 0x00006124089c7981 */ /* 0x000f64000c1e1100 */
[----:B-----5:R-:W-:-:S05]  /*3e20*/  PRMT R12, R156, 0x8880, RZ ;  /* 0x000088809c0c7816 */ /* 0x020fca00000000ff */
[----:B------:R-:W-:-:S07]  /*3e30*/  IMAD R3, R12, R155, RZ ;  /* 0x0000009b0c037224 */ /* 0x000fce00078e02ff */
.L_x_135:
[----:B------:R-:W-:Y:S05]  /*3e40*/  BSYNC B1 ;  /* 0x0000000000017941 */ /* 0x000fea0003800000 */
.L_x_134:
[----:B------:R-:W-:Y:S01]  /*3e50*/  @!P3 IMAD R73, R73, R154, R3 ;  /* 0x0000009a4949b224 */ /* 0x000fe200078e0203 */
[----:B------:R-:W-:Y:S04]  /*3e60*/  BSSY B1, `(.L_x_136) ;  /* 0x0000006000017945 */ /* 0x000fe80003800000 */
[----:B------:R0:W-:Y:S01]  /*3e70*/  @!P3 STG.E.U8 desc[UR36][R4.64+0x61], R73 ;  /* 0x000061490400b986 */ /* 0x0001e2000c101124 */
[----:B------:R-:W-:Y:S05]  /*3e80*/  @P4 BRA `(.L_x_137) ;  /* 0x00000000000c4947 */ /* 0x000fea0003800000 */
[----:B------:R-:W5:Y:S02]  /*3e90*/  LDG.E.U8 R156, desc[UR36][R10.64+0x60] ;  /* 0x000060240a9c7981 */ /* 0x000f64000c1e1100 */
[----:B-----5:R-:W-:-:S05]  /*3ea0*/  PRMT R12, R156, 0x8880, RZ ;  /* 0x000088809c0c7816 */ /* 0x020fca00000000ff */
[----:B------:R-:W-:-:S07]  /*3eb0*/  IMAD R3, R12, R155, RZ ;  /* 0x0000009b0c037224 */ /* 0x000fce00078e02ff */
.L_x_137:
[----:B------:R-:W-:Y:S05]  /*3ec0*/  BSYNC B1 ;  /* 0x0000000000017941 */ /* 0x000fea0003800000 */
.L_x_136:
        /* <DEDUP_REMOVED lines=10> */
.L_x_139:
[----:B------:R-:W-:Y:S05]  /*3f70*/  BSYNC B1 ;  /* 0x0000000000017941 */ /* 0x000fea0003800000 */
.L_x_138:
[----:B------:R-:W-:Y:S01]  /*3f80*/  @!P2 IMAD R75, R75, R154, R3 ;  /* 0x0000009a4b4ba224 */ /* 0x000fe200078e0203 */
[----:B------:R-:W-:Y:S04]  /*3f90*/  BSSY B1, `(.L_x_140) ;  /* 0x0000006000017945 */ /* 0x000fe80003800000 */
[----:B------:R0:W-:Y:S01]  /*3fa0*/  @!P2 STG.E.U8 desc[UR36][R6.64+0x61], R75 ;  /* 0x0000614b0600a986 */ /* 0x0001e2000c101124 */
[----:B------:R-:W-:Y:S05]  /*3fb0*/  @P3 BRA `(.L_x_141) ;  /* 0x00000000000c3947 */ /* 0x000fea0003800000 */
[----:B------:R-:W5:Y:S02]  /*3fc0*/  LDG.E.U8 R156, desc[UR36][R8.64+0x68] ;  /* 0x00006824089c7981 */ /* 0x000f64000c1e1100 */
[----:B-----5:R-:W-:-:S05]  /*3fd0*/  PRMT R12, R156, 0x8880, RZ ;  /* 0x000088809c0c7816 */ /* 0x020fca00000000ff */
[----:B------:R-:W-:-:S07]  /*3fe0*/  IMAD R3, R12, R155, RZ ;  /* 0x0000009b0c037224 */ /* 0x000fce00078e02ff */
.L_x_141:
[----:B------:R-:W-:Y:S05]  /*3ff0*/  BSYNC B1 ;  /* 0x0000000000017941 */ /* 0x000fea0003800000 */
.L_x_140:
[----:B-1----:R-:W-:Y:S01]  /*4000*/  @!P3 IMAD R13, R76, R154, R3 ;  /* 0x0000009a4c0db224 */ /* 0x002fe200078e0203 */
[----:B------:R-:W-:Y:S04]  /*4010*/  BSSY B1, `(.L_x_142) ;  /* 0x0000006000017945 */ /* 0x000fe80003800000 */
[----:B------:R1:W-:Y:S01]  /*4020*/  @!P3 STG.E.U8 desc[UR36][R4.64+0x68], R13 ;  /* 0x0000680d0400b986 */ /* 0x0003e2000c101124 */
[----:B------:R-:W-:Y:S05]  /*4030*/  @P4 BRA `(.L_x_143) ;  /* 0x00000000000c4947 */ /* 0x000fea0003800000 */
[----:B------:R-:W5:Y:S02]  /*4040*/  LDG.E.U8 R156, desc[UR36][R8.64+0x69] ;  /* 0x00006924089c7981 */ /* 0x000f64000c1e1100 */
[----:B-----5:R-:W-:-:S05]  /*4050*/  PRMT R12, R156, 0x8880, RZ ;  /* 0x000088809c0c7816 */ /* 0x020fca00000000ff */
[----:B------:R-:W-:-:S07]  /*4060*/  IMAD R3, R12, R155, RZ ;  /* 0x0000009b0c037224 */ /* 0x000fce00078e02ff */
.L_x_143:
[----:B------:R-:W-:Y:S05]  /*4070*/  BSYNC B1 ;  /* 0x0000000000017941 */ /* 0x000fea0003800000 */
.L_x_142:
        /* <DEDUP_REMOVED lines=10> */
.L_x_145:
[----:B------:R-:W-:Y:S05]  /*4120*/  BSYNC B1 ;  /* 0x0000000000017941 */ /* 0x000fea0003800000 */
.L_x_144:
[----:B-1----:R-:W-:Y:S01]  /*4130*/  @!P2 IMAD R13, R78, R154, R3 ;  /* 0x0000009a4e0da224 */ /* 0x002fe200078e0203 */
[----:B------:R-:W-:Y:S04]  /*4140*/  BSSY B1, `(.L_x_146) ;  /* 0x0000006000017945 */ /* 0x000fe80003800000 */
[----:B------:R1:W-:Y:S01]  /*4150*/  @!P2 STG.E.U8 desc[UR36][R6.64+0x68], R13 ;  /* 0x0000680d0600a986 */ /* 0x0003e2000c101124 */
[----:B------:R-:W-:Y:S05]  /*4160*/  @P3 BRA `(.L_x_147) ;  /* 0x00000000000c3947 */ /* 0x000fea0003800000 */
[----:B------:R-:W5:Y:S02]  /*4170*/  LDG.E.U8 R156, desc[UR36][R10.64+0x69] ;  /* 0x000069240a9c7981 */ /* 0x000f64000c1e1100 */
[----:B-----5:R-:W-:-:S05]  /*4180*/  PRMT R12, R156, 0x8880, RZ ;  /* 0x000088809c0c7816 */ /* 0x020fca00000000ff */
[----:B------:R-:W-:-:S07]  /*4190*/  IMAD R3, R12, R155, RZ ;  /* 0x0000009b0c037224 */ /* 0x000fce00078e02ff */
.L_x_147:
[----:B------:R-:W-:Y:S05]  /*41a0*/  BSYNC B1 ;  /* 0x0000000000017941 */ /* 0x000fea0003800000 */
.L_x_146:
[----:B------:R-:W-:Y:S01]  /*41b0*/  @!P3 IMAD R79, R79, R154, R3 ;  /* 0x0000009a4f4fb224 */ /* 0x000fe200078e0203 */
[----:B------:R-:W-:Y:S04]  /*41c0*/  BSSY B1, `(.L_x_148) ;  /* 0x0000006000017945 */ /* 0x000fe80003800000 */
[----:B------:R0:W-:Y:S01]  /*41d0*/  @!P3 STG.E.U8 desc[UR36][R6.64+0x69], R79 ;  /* 0x0000694f0600b986 */ /* 0x0001e2000c101124 */
[----:B------:R-:W-:Y:S05]  /*41e0*/  @P4 BRA `(.L_x_149) ;  /* 0x00000000000c4947 */ /* 0x000fea0003800000 */
[----:B------:R-:W5:Y:S02]  /*41f0*/  LDG.E.U8 R156, desc[UR36][R8.64+0x70] ;  /* 0x00007024089c7981 */ /* 0x000f64000c1e1100 */
[----:B-----5:R-:W-:-:S05]  /*4200*/  PRMT R12, R156, 0x8880, RZ ;  /* 0x000088809c0c7816 */ /* 0x020fca00000000ff */
[----:B------:R-:W-:-:S07]  /*4210*/  IMAD R3, R12, R155, RZ ;  /* 0x0000009b0c037224 */ /* 0x000fce00078e02ff */
.L_x_149:
[----:B------:R-:W-:Y:S05]  /*4220*/  BSYNC B1 ;  /* 0x0000000000017941 */ /* 0x000fea0003800000 */
.L_x_148:
        /* <DEDUP_REMOVED lines=10> */
.L_x_151:
[----:B------:R-:W-:Y:S05]  /*42d0*/  BSYNC B1 ;  /* 0x0000000000017941 */ /* 0x000fea0003800000 */
.L_x_150:
[----:B------:R-:W-:Y:S01]  /*42e0*/  @!P2 IMAD R81, R81, R154, R3 ;  /* 0x0000009a5151a224 */ /* 0x000fe200078e0203 */
[----:B------:R-:W-:Y:S04]  /*42f0*/  BSSY B1, `(.L_x_152) ;  /* 0x0000006000017945 */ /* 0x000fe80003800000 */
[----:B------:R0:W-:Y:S01]  /*4300*/  @!P2 STG.E.U8 desc[UR36][R4.64+0x71], R81 ;  /* 0x000071510400a986 */ /* 0x0001e2000c101124 */
[----:B------:R-:W-:Y:S05]  /*4310*/  @P3 BRA `(.L_x_153) ;  /* 0x00000000000c3947 */ /* 0x000fea0003800000 */
[----:B------:R-:W5:Y:S02]  /*4320*/  LDG.E.U8 R156, desc[UR36][R10.64+0x70] ;  /* 0x000070240a9c7981 */ /* 0x000f64000c1e1100 */
[----:B-----5:R-:W-:-:S05]  /*4330*/  PRMT R12, R156, 0x8880, RZ ;  /* 0x000088809c0c7816 */ /* 0x020fca00000000ff */
[----:B------:R-:W-:-:S07]  /*4340*/  IMAD R3, R12, R155, RZ ;  /* 0x0000009b0c037224 */ /* 0x000fce00078e02ff */
.L_x_153:
[----:B------:R-:W-:Y:S05]  /*4350*/  BSYNC B1 ;  /* 0x0000000000017941 */ /* 0x000fea0003800000 */
.L_x_152:
[----:B-1----:R-:W-:Y:S01]  /*4360*/  @!P3 IMAD R13, R82, R154, R3 ;  /* 0x0000009a520db224 */ /* 0x002fe200078e0203 */
[----:B------:R-:W-:Y:S04]  /*4370*/  BSSY B1, `(.L_x_154) ;  /* 0x0000006000017945 */ /* 0x000fe80003800000 */
[----:B------:R1:W-:Y:S01]  /*4380*/  @!P3 STG.E.U8 desc[UR36][R6.64+0x70], R13 ;  /* 0x0000700d0600b986 */ /* 0x0003e2000c101124 */
[----:B------:R-:W-:Y:S05]  /*4390*/  @P4 BRA `(.L_x_155) ;  /* 0x00000000000c4947 */ /* 0x000fea0003800000 */
[----:B------:R-:W5:Y:S02]  /*43a0*/  LDG.E.U8 R156, desc[UR36][R10.64+0x71] ;  /* 0x000071240a9c7981 */ /* 0x000f64000c1e1100 */
[----:B-----5:R-:W-:-:S05]  /*43b0*/  PRMT R12, R156, 0x8880, RZ ;  /* 0x000088809c0c7816 */ /* 0x020fca00000000ff */
[----:B------:R-:W-:-:S07]  /*43c0*/  IMAD R3, R12, R155, RZ ;  /* 0x0000009b0c037224 */ /* 0x000fce00078e02ff */
.L_x_155:
[----:B------:R-:W-:Y:S05]  /*43d0*/  BSYNC B1 ;  /* 0x0000000000017941 */ /* 0x000fea0003800000 */
.L_x_154:
        /* <DEDUP_REMOVED lines=10> */
.L_x_157:
[----:B------:R-:W-:Y:S05]  /*4480*/  BSYNC B1 ;  /* 0x0000000000017941 */ /* 0x000fea0003800000 */
.L_x_156:
[----:B-1----:R-:W-:Y:S01]  /*4490*/  @!P2 IMAD R13, R84, R154, R3 ;  /* 0x0000009a540da224 */ /* 0x002fe200078e0203 */
[----:B------:R-:W-:Y:S04]  /*44a0*/  BSSY B1, `(.L_x_158) ;  /* 0x0000006000017945 */ /* 0x000fe80003800000 */
[----:B------:R1:W-:Y:S01]  /*44b0*/  @!P2 STG.E.U8 desc[UR36][R4.64+0x78], R13 ;  /* 0x0000780d0400a986 */ /* 0x0003e2000c101124 */
[----:B------:R-:W-:Y:S05]  /*44c0*/  @P3 BRA `(.L_x_159) ;  /* 0x00000000000c3947 */ /* 0x000fea0003800000 */
[----:B------:R-:W5:Y:S02]  /*44d0*/  LDG.E.U8 R156, desc[UR36][R8.64+0x79] ;  /* 0x00007924089c7981 */ /* 0x000f64000c1e1100 */
[----:B-----5:R-:W-:-:S05]  /*44e0*/  PRMT R12, R156, 0x8880, RZ ;  /* 0x000088809c0c7816 */ /* 0x020fca00000000ff */
[----:B------:R-:W-:-:S07]  /*44f0*/  IMAD R3, R12, R155, RZ ;  /* 0x0000009b0c037224 */ /* 0x000fce00078e02ff */
.L_x_159:
[----:B------:R-:W-:Y:S05]  /*4500*/  BSYNC B1 ;  /* 0x0000000000017941 */ /* 0x000fea0003800000 */
.L_x_158:
[----:B------:R-:W-:Y:S01]  /*4510*/  @!P3 IMAD R85, R85, R154, R3 ;  /* 0x0000009a5555b224 */ /* 0x000fe200078e0203 */
[----:B------:R-:W-:Y:S04]  /*4520*/  BSSY B1, `(.L_x_160) ;  /* 0x0000006000017945 */ /* 0x000fe80003800000 */
[----:B------:R0:W-:Y:S01]  /*4530*/  @!P3 STG.E.U8 desc[UR36][R4.64+0x79], R85 ;  /* 0x000079550400b986 */ /* 0x0001e2000c101124 */
[----:B------:R-:W-:Y:S05]  /*4540*/  @P4 BRA `(.L_x_161) ;  /* 0x00000000000c4947 */ /* 0x000fea0003800000 */
[----:B------:R-:W5:Y:S02]  /*4550*/  LDG.E.U8 R156, desc[UR36][R10.64+0x78] ;  /* 0x000078240a9c7981 */ /* 0x000f64000c1e1100 */
[----:B-----5:R-:W-:-:S05]  /*4560*/  PRMT R12, R156, 0x8880, RZ ;  /* 0x000088809c0c7816 */ /* 0x020fca00000000ff */
[----:B------:R-:W-:-:S07]  /*4570*/  IMAD R3, R12, R155, RZ ;  /* 0x0000009b0c037224 */ /* 0x000fce00078e02ff */
.L_x_161:
[----:B------:R-:W-:Y:S05]  /*4580*/  BSYNC B1 ;  /* 0x0000000000017941 */ /* 0x000fea0003800000 */
.L_x_160:
        /* <DEDUP_REMOVED lines=10> */
.L_x_163:
[----:B------:R-:W-:Y:S05]  /*4630*/  BSYNC B1 ;  /* 0x0000000000017941 */ /* 0x000fea0003800000 */
.L_x_162:
[----:B------:R-:W-:Y:S01]  /*4640*/  @!P2 IMAD R87, R87, R154, R3 ;  /* 0x0000009a5757a224 */ /* 0x000fe200078e0203 */
[----:B------:R-:W-:Y:S04]  /*4650*/  BSSY B1, `(.L_x_164) ;  /* 0x0000006000017945 */ /* 0x000fe80003800000 */
[----:B------:R0:W-:Y:S01]  /*4660*/  @!P2 STG.E.U8 desc[UR36][R6.64+0x79], R87 ;  /* 0x000079570600a986 */ /* 0x0001e2000c101124 */
[----:B------:R-:W-:Y:S05]  /*4670*/  @P3 BRA `(.L_x_165) ;  /* 0x00000000000c3947 */ /* 0x000fea0003800000 */
[----:B------:R-:W5:Y:S02]  /*4680*/  LDG.E.U8 R156, desc[UR36][R8.64+0x80] ;  /* 0x00008024089c7981 */ /* 0x000f64000c1e1100 */
[----:B-----5:R-:W-:-:S05]  /*4690*/  PRMT R12, R156, 0x8880, RZ ;  /* 0x000088809c0c7816 */ /* 0x020fca00000000ff */
[----:B------:R-:W-:-:S07]  /*46a0*/  IMAD R3, R12, R155, RZ ;  /* 0x0000009b0c037224 */ /* 0x000fce00078e02ff */
.L_x_165:
[----:B------:R-:W-:Y:S05]  /*46b0*/  BSYNC B1 ;  /* 0x0000000000017941 */ /* 0x000fea0003800000 */
.L_x_164:
[----:B-1----:R-:W-:Y:S01]  /*46c0*/  @!P3 IMAD R13, R88, R154, R3 ;  /* 0x0000009a580db224 */ /* 0x002fe200078e0203 */
[----:B------:R-:W-:Y:S04]  /*46d0*/  BSSY B1, `(.L_x_166) ;  /* 0x0000006000017945 */ /* 0x000fe80003800000 */
[----:B------:R1:W-:Y:S01]  /*46e0*/  @!P3 STG.E.U8 desc[UR36][R4.64+0x80], R13 ;  /* 0x0000800d0400b986 */ /* 0x0003e2000c101124 */
[----:B------:R-:W-:Y:S05]  /*46f0*/  @P4 BRA `(.L_x_167) ;  /* 0x00000000000c4947 */ /* 0x000fea0003800000 */
[----:B------:R-:W5:Y:S02]  /*4700*/  LDG.E.U8 R156, desc[UR36][R8.64+0x81] ;  /* 0x00008124089c7981 */ /* 0x000f64000c1e1100 */
[----:B-----5:R-:W-:-:S05]  /*4710*/  PRMT R12, R156, 0x8880, RZ ;  /* 0x000088809c0c7816 */ /* 0x020fca00000000ff */
[----:B------:R-:W-:-:S07]  /*4720*/  IMAD R3, R12, R155, RZ ;  /* 0x0000009b0c037224 */ /* 0x000fce00078e02ff */
.L_x_167:
[----:B------:R-:W-:Y:S05]  /*4730*/  BSYNC B1 ;  /* 0x0000000000017941 */ /* 0x000fea0003800000 */
.L_x_166:
        /* <DEDUP_REMOVED lines=10> */
.L_x_169:
[----:B------:R-:W-:Y:S05]  /*47e0*/  BSYNC B1 ;  /* 0x0000000000017941 */ /* 0x000fea0003800000 */
.L_x_168:
[----:B-1----:R-:W-:Y:S01]  /*47f0*/  @!P2 IMAD R13, R90, R154, R3 ;  /* 0x0000009a5a0da224 */ /* 0x002fe200078e0203 */
[----:B------:R-:W-:Y:S04]  /*4800*/  BSSY B1, `(.L_x_170) ;  /* 0x0000006000017945 */ /* 0x000fe80003800000 */
[----:B------:R1:W-:Y:S01]  /*4810*/  @!P2 STG.E.U8 desc[UR36][R6.64+0x80], R13 ;  /* 0x0000800d0600a986 */ /* 0x0003e2000c101124 */
[----:B------:R-:W-:Y:S05]  /*4820*/  @P3 BRA `(.L_x_171) ;  /* 0x00000000000c3947 */ /* 0x000fea0003800000 */
[----:B------:R-:W5:Y:S02]  /*4830*/  LDG.E.U8 R156, desc[UR36][R10.64+0x81] ;  /* 0x000081240a9c7981 */ /* 0x000f64000c1e1100 */
[----:B-----5:R-:W-:-:S05]  /*4840*/  PRMT R12, R156, 0x8880, RZ ;  /* 0x000088809c0c7816 */ /* 0x020fca00000000ff */
[----:B------:R-:W-:-:S07]  /*4850*/  IMAD R3, R12, R155, RZ ;  /* 0x0000009b0c037224 */ /* 0x000fce00078e02ff */
.L_x_171:
[----:B------:R-:W-:Y:S05]  /*4860*/  BSYNC B1 ;  /* 0x0000000000017941 */ /* 0x000fea0003800000 */
.L_x_170:
[----:B------:R-:W-:Y:S01]  /*4870*/  @!P3 IMAD R91, R91, R154, R3 ;  /* 0x0000009a5b5bb224 */ /* 0x000fe200078e0203 */
[----:B------:R-:W-:Y:S04]  /*4880*/  BSSY B1, `(.L_x_172) ;  /* 0x0000006000017945 */ /* 0x000fe80003800000 */
[----:B------:R0:W-:Y:S01]  /*4890*/  @!P3 STG.E.U8 desc[UR36][R6.64+0x81], R91 ;  /* 0x0000815b0600b986 */ /* 0x0001e2000c101124 */
[----:B------:R-:W-:Y:S05]  /*48a0*/  @P4 BRA `(.L_x_173) ;  /* 0x00000000000c4947 */ /* 0x000fea0003800000 */
[----:B------:R-:W5:Y:S02]  /*48b0*/  LDG.E.U8 R156, desc[UR36][R8.64+0x88] ;  /* 0x00008824089c7981 */ /* 0x000f64000c1e1100 */
[----:B-----5:R-:W-:-:S05]  /*48c0*/  PRMT R12, R156, 0x8880, RZ ;  /* 0x000088809c0c7816 */ /* 0x020fca00000000ff */
[----:B------:R-:W-:-:S07]  /*48d0*/  IMAD R3, R12, R155, RZ ;  /* 0x0000009b0c037224 */ /* 0x000fce00078e02ff */
.L_x_173:
[----:B------:R-:W-:Y:S05]  /*48e0*/  BSYNC B1 ;  /* 0x0000000000017941 */ /* 0x000fea0003800000 */
.L_x_172:
        /* <DEDUP_REMOVED lines=10> */
.L_x_175:
[----:B------:R-:W-:Y:S05]  /*4990*/  BSYNC B1 ;  /* 0x0000000000017941 */ /* 0x000fea0003800000 */
.L_x_174:
[----:B------:R-:W-:Y:S01]  /*49a0*/  @!P2 IMAD R93, R93, R154, R3 ;  /* 0x0000009a5d5da224 */ /* 0x000fe200078e0203 */
[----:B------:R-:W-:Y:S04]  /*49b0*/  BSSY B1, `(.L_x_176) ;  /* 0x0000006000017945 */ /* 0x000fe80003800000 */
[----:B------:R0:W-:Y:S01]  /*49c0*/  @!P2 STG.E.U8 desc[UR36][R4.64+0x89], R93 ;  /* 0x0000895d0400a986 */ /* 0x0001e2000c101124 */
[----:B------:R-:W-:Y:S05]  /*49d0*/  @P3 BRA `(.L_x_177) ;  /* 0x00000000000c3947 */ /* 0x000fea0003800000 */
[----:B------:R-:W5:Y:S02]  /*49e0*/  LDG.E.U8 R156, desc[UR36][R10.64+0x88] ;  /* 0x000088240a9c7981 */ /* 0x000f64000c1e1100 */
[----:B-----5:R-:W-:-:S05]  /*49f0*/  PRMT R12, R156, 0x8880, RZ ;  /* 0x000088809c0c7816 */ /* 0x020fca00000000ff */
[----:B------:R-:W-:-:S07]  /*4a00*/  IMAD R3, R12, R155, RZ ;  /* 0x0000009b0c037224 */ /* 0x000fce00078e02ff */
.L_x_177:
[----:B------:R-:W-:Y:S05]  /*4a10*/  BSYNC B1 ;  /* 0x0000000000017941 */ /* 0x000fea0003800000 */
.L_x_176:
[----:B-1----:R-:W-:Y:S01]  /*4a20*/  @!P3 IMAD R13, R94, R154, R3 ;  /* 0x0000009a5e0db224 */ /* 0x002fe200078e0203 */
[----:B------:R-:W-:Y:S04]  /*4a30*/  BSSY B1, `(.L_x_178) ;  /* 0x0000006000017945 */ /* 0x000fe80003800000 */
[----:B------:R1:W-:Y:S01]  /*4a40*/  @!P3 STG.E.U8 desc[UR36][R6.64+0x88], R13 ;  /* 0x0000880d0600b986 */ /* 0x0003e2000c101124 */
[----:B------:R-:W-:Y:S05]  /*4a50*/  @P4 BRA `(.L_x_179) ;  /* 0x00000000000c4947 */ /* 0x000fea0003800000 */
[----:B------:R-:W5:Y:S02]  /*4a60*/  LDG.E.U8 R156, desc[UR36][R10.64+0x89] ;  /* 0x000089240a9c7981 */ /* 0x000f64000c1e1100 */
[----:B-----5:R-:W-:-:S05]  /*4a70*/  PRMT R12, R156, 0x8880, RZ ;  /* 0x000088809c0c7816 */ /* 0x020fca00000000ff */
[----:B------:R-:W-:-:S07]  /*4a80*/  IMAD R3, R12, R155, RZ ;  /* 0x0000009b0c037224 */ /* 0x000fce00078e02ff */
.L_x_179:
[----:B------:R-:W-:Y:S05]  /*4a90*/  BSYNC B1 ;  /* 0x0000000000017941 */ /* 0x000fea0003800000 */
.L_x_178:
        /* <DEDUP_REMOVED lines=10> */
.L_x_181:
[----:B------:R-:W-:Y:S05]  /*4b40*/  BSYNC B1 ;  /* 0x0000000000017941 */ /* 0x000fea0003800000 */
.L_x_180:
[----:B-1----:R-:W-:Y:S01]  /*4b50*/  @!P2 IMAD R13, R96, R154, R3 ;  /* 0x0000009a600da224 */ /* 0x002fe200078e0203 */
[----:B------:R-:W-:Y:S04]  /*4b60*/  BSSY B1, `(.L_x_182) ;  /* 0x0000006000017945 */ /* 0x000fe80003800000 */
[----:B------:R1:W-:Y:S01]  /*4b70*/  @!P2 STG.E.U8 desc[UR36][R4.64+0x90], R13 ;  /* 0x0000900d0400a986 */ /* 0x0003e2000c101124 */
[----:B------:R-:W-:Y:S05]  /*4b80*/  @P3 BRA `(.L_x_183) ;  /* 0x00000000000c3947 */ /* 0x000fea0003800000 */
[----:B------:R-:W5:Y:S02]  /*4b90*/  LDG.E.U8 R156, desc[UR36][R8.64+0x91] ;  /* 0x00009124089c7981 */ /* 0x000f64000c1e1100 */
[----:B-----5:R-:W-:-:S05]  /*4ba0*/  PRMT R12, R156, 0x8880, RZ ;  /* 0x000088809c0c7816 */ /* 0x020fca00000000ff */
[----:B------:R-:W-:-:S07]  /*4bb0*/  IMAD R3, R12, R155, RZ ;  /* 0x0000009b0c037224 */ /* 0x000fce00078e02ff */
.L_x_183:
[----:B------:R-:W-:Y:S05]  /*4bc0*/  BSYNC B1 ;  /* 0x0000000000017941 */ /* 0x000fea0003800000 */
.L_x_182:
[----:B------:R-:W-:Y:S01]  /*4bd0*/  @!P3 IMAD R97, R97, R154, R3 ;  /* 0x0000009a6161b224 */ /* 0x000fe200078e0203 */
[----:B------:R-:W-:Y:S04]  /*4be0*/  BSSY B1, `(.L_x_184) ;  /* 0x0000006000017945 */ /* 0x000fe80003800000 */
[----:B------:R0:W-:Y:S01]  /*4bf0*/  @!P3 STG.E.U8 desc[UR36][R4.64+0x91], R97 ;  /* 0x000091610400b986 */ /* 0x0001e2000c101124 */
[----:B------:R-:W-:Y:S05]  /*4c00*/  @P4 BRA `(.L_x_185) ;  /* 0x00000000000c4947 */ /* 0x000fea0003800000 */
[----:B------:R-:W5:Y:S02]  /*4c10*/  LDG.E.U8 R156, desc[UR36][R10.64+0x90] ;  /* 0x000090240a9c7981 */ /* 0x000f64000c1e1100 */
[----:B-----5:R-:W-:-:S05]  /*4c20*/  PRMT R12, R156, 0x8880, RZ ;  /* 0x000088809c0c7816 */ /* 0x020fca00000000ff */
[----:B------:R-:W-:-:S07]  /*4c30*/  IMAD R3, R12, R155, RZ ;  /* 0x0000009b0c037224 */ /* 0x000fce00078e02ff */
.L_x_185:
[----:B------:R-:W-:Y:S05]  /*4c40*/  BSYNC B1 ;  /* 0x0000000000017941 */ /* 0x000fea0003800000 */
.L_x_184:
        /* <DEDUP_REMOVED lines=10> */
.L_x_187:
[----:B------:R-:W-:Y:S05]  /*4cf0*/  BSYNC B1 ;  /* 0x0000000000017941 */ /* 0x000fea0003800000 */
.L_x_186:
[----:B------:R-:W-:Y:S01]  /*4d00*/  @!P2 IMAD R99, R99, R154, R3 ;  /* 0x0000009a6363a224 */ /* 0x000fe200078e0203 */
[----:B------:R-:W-:Y:S04]  /*4d10*/  BSSY B1, `(.L_x_188) ;  /* 0x0000006000017945 */ /* 0x000fe80003800000 */
[----:B------:R0:W-:Y:S01]  /*4d20*/  @!P2 STG.E.U8 desc[UR36][R6.64+0x91], R99 ;  /* 0x000091630600a986 */ /* 0x0001e2000c101124 */
[----:B------:R-:W-:Y:S05]  /*4d30*/  @P3 BRA `(.L_x_189) ;  /* 0x00000000000c3947 */ /* 0x000fea0003800000 */
[----:B------:R-:W5:Y:S02]  /*4d40*/  LDG.E.U8 R156, desc[UR36][R8.64+0x98] ;  /* 0x00009824089c7981 */ /* 0x000f64000c1e1100 */
[----:B-----5:R-:W-:-:S05]  /*4d50*/  PRMT R12, R156, 0x8880, RZ ;  /* 0x000088809c0c7816 */ /* 0x020fca00000000ff */
[----:B------:R-:W-:-:S07]  /*4d60*/  IMAD R3, R12, R155, RZ ;  /* 0x0000009b0c037224 */ /* 0x000fce00078e02ff */
.L_x_189:
[----:B------:R-:W-:Y:S05]  /*4d70*/  BSYNC B1 ;  /* 0x0000000000017941 */ /* 0x000fea0003800000 */
.L_x_188:
[----:B-1----:R-:W-:Y:S01]  /*4d80*/  @!P3 IMAD R13, R100, R154, R3 ;  /* 0x0000009a640db224 */ /* 0x002fe200078e0203 */
[----:B------:R-:W-:Y:S04]  /*4d90*/  BSSY B1, `(.L_x_190) ;  /* 0x0000006000017945 */ /* 0x000fe80003800000 */
[----:B------:R1:W-:Y:S01]  /*4da0*/  @!P3 STG.E.U8 desc[UR36][R4.64+0x98], R13 ;  /* 0x0000980d0400b986 */ /* 0x0003e2000c101124 */
[----:B------:R-:W-:Y:S05]  /*4db0*/  @P4 BRA `(.L_x_191) ;  /* 0x00000000000c4947 */ /* 0x000fea0003800000 */
[----:B------:R-:W5:Y:S02]  /*4dc0*/  LDG.E.U8 R156, desc[UR36][R8.64+0x99] ;  /* 0x00009924089c7981 */ /* 0x000f64000c1e1100 */
[----:B-----5:R-:W-:-:S05]  /*4dd0*/  PRMT R12, R156, 0x8880, RZ ;  /* 0x000088809c0c7816 */ /* 0x020fca00000000ff */
[----:B------:R-:W-:-:S07]  /*4de0*/  IMAD R3, R12, R155, RZ ;  /* 0x0000009b0c037224 */ /* 0x000fce00078e02ff */
.L_x_191:
[----:B------:R-:W-:Y:S05]  /*4df0*/  BSYNC B1 ;  /* 0x0000000000017941 */ /* 0x000fea0003800000 */
.L_x_190:
        /* <DEDUP_REMOVED lines=10> */
.L_x_193:
[----:B------:R-:W-:Y:S05]  /*4ea0*/  BSYNC B1 ;  /* 0x0000000000017941 */ /* 0x000fea0003800000 */
.L_x_192:
[----:B-1----:R-:W-:Y:S01]  /*4eb0*/  @!P2 IMAD R13, R102, R154, R3 ;  /* 0x0000009a660da224 */ /* 0x002fe200078e0203 */
[----:B------:R-:W-:Y:S04]  /*4ec0*/  BSSY B1, `(.L_x_194) ;  /* 0x0000006000017945 */ /* 0x000fe80003800000 */
[----:B------:R1:W-:Y:S01]  /*4ed0*/  @!P2 STG.E.U8 desc[UR36][R6.64+0x98], R13 ;  /* 0x0000980d0600a986 */ /* 0x0003e2000c101124 */
[----:B------:R-:W-:Y:S05]  /*4ee0*/  @P3 BRA `(.L_x_195) ;  /* 0x00000000000c3947 */ /* 0x000fea0003800000 */
[----:B------:R-:W5:Y:S02]  /*4ef0*/  LDG.E.U8 R156, desc[UR36][R10.64+0x99] ;  /* 0x000099240a9c7981 */ /* 0x000f64000c1e1100 */
[----:B-----5:R-:W-:-:S05]  /*4f00*/  PRMT R12, R156, 0x8880, RZ ;  /* 0x000088809c0c7816 */ /* 0x020fca00000000ff */
[----:B------:R-:W-:-:S07]  /*4f10*/  IMAD R3, R12, R155, RZ ;  /* 0x0000009b0c037224 */ /* 0x000fce00078e02ff */
.L_x_195:
[----:B------:R-:W-:Y:S05]  /*4f20*/  BSYNC B1 ;  /* 0x0000000000017941 */ /* 0x000fea0003800000 */
.L_x_194:
[----:B------:R-:W-:Y:S01]  /*4f30*/  @!P3 IMAD R103, R103, R154, R3 ;  /* 0x0000009a6767b224 */ /* 0x000fe200078e0203 */
[----:B------:R-:W-:Y:S04]  /*4f40*/  BSSY B1, `(.L_x_196) ;  /* 0x0000006000017945 */ /* 0x000fe80003800000 */
[----:B------:R0:W-:Y:S01]  /*4f50*/  @!P3 STG.E.U8 desc[UR36][R6.64+0x99], R103 ;  /* 0x000099670600b986 */ /* 0x0001e2000c101124 */
[----:B------:R-:W-:Y:S05]  /*4f60*/  @P4 BRA `(.L_x_197) ;  /* 0x00000000000c4947 */ /* 0x000fea0003800000 */
[----:B------:R-:W5:Y:S02]  /*4f70*/  LDG.E.U8 R156, desc[UR36][R8.64+0xa0] ;  /* 0x0000a024089c7981 */ /* 0x000f64000c1e1100 */
[----:B-----5:R-:W-:-:S05]  /*4f80*/  PRMT R12, R156, 0x8880, RZ ;  /* 0x000088809c0c7816 */ /* 0x020fca00000000ff */
[----:B------:R-:W-:-:S07]  /*4f90*/  IMAD R3, R12, R155, RZ ;  /* 0x0000009b0c037224 */ /* 0x000fce00078e02ff */
.L_x_197:
[----:B------:R-:W-:Y:S05]  /*4fa0*/  BSYNC B1 ;  /* 0x0000000000017941 */ /* 0x000fea0003800000 */
.L_x_196:
        /* <DEDUP_REMOVED lines=10> */
.L_x_199:
[----:B------:R-:W-:Y:S05]  /*5050*/  BSYNC B1 ;  /* 0x0000000000017941 */ /* 0x000fea0003800000 */
.L_x_198:
[----:B------:R-:W-:Y:S01]  /*5060*/  @!P2 IMAD R105, R105, R154, R3 ;  /* 0x0000009a6969a224 */ /* 0x000fe200078e0203 */
[----:B------:R-:W-:Y:S04]  /*5070*/  BSSY B1, `(.L_x_200) ;  /* 0x0000006000017945 */ /* 0x000fe80003800000 */
[----:B------:R0:W-:Y:S01]  /*5080*/  @!P2 STG.E.U8 desc[UR36][R4.64+0xa1], R105 ;  /* 0x0000a1690400a986 */ /* 0x0001e2000c101124 */
[----:B------:R-:W-:Y:S05]  /*5090*/  @P3 BRA `(.L_x_201) ;  /* 0x00000000000c3947 */ /* 0x000fea0003800000 */
[----:B------:R-:W5:Y:S02]  /*50a0*/  LDG.E.U8 R156, desc[UR36][R10.64+0xa0] ;  /* 0x0000a0240a9c7981 */ /* 0x000f64000c1e1100 */
[----:B-----5:R-:W-:-:S05]  /*50b0*/  PRMT R12, R156, 0x8880, RZ ;  /* 0x000088809c0c7816 */ /* 0x020fca00000000ff */
[----:B------:R-:W-:-:S07]  /*50c0*/  IMAD R3, R12, R155, RZ ;  /* 0x0000009b0c037224 */ /* 0x000fce00078e02ff */
.L_x_201:
[----:B------:R-:W-:Y:S05]  /*50d0*/  BSYNC B1 ;  /* 0x0000000000017941 */ /* 0x000fea0003800000 */
.L_x_200:
[----:B-1----:R-:W-:Y:S01]  /*50e0*/  @!P3 IMAD R13, R106, R154, R3 ;  /* 0x0000009a6a0db224 */ /* 0x002fe200078e0203 */
[----:B------:R-:W-:Y:S04]  /*50f0*/  BSSY B1, `(.L_x_202) ;  /* 0x0000006000017945 */ /* 0x000fe80003800000 */
[----:B------:R1:W-:Y:S01]  /*5100*/  @!P3 STG.E.U8 desc[UR36][R6.64+0xa0], R13 ;  /* 0x0000a00d0600b986 */ /* 0x0003e2000c101124 */
[----:B------:R-:W-:Y:S05]  /*5110*/  @P4 BRA `(.L_x_203) ;  /* 0x00000000000c4947 */ /* 0x000fea0003800000 */
[----:B------:R-:W5:Y:S02]  /*5120*/  LDG.E.U8 R156, desc[UR36][R10.64+0xa1] ;  /* 0x0000a1240a9c7981 */ /* 0x000f64000c1e1100 */
[----:B-----5:R-:W-:-:S05]  /*5130*/  PRMT R12, R156, 0x8880, RZ ;  /* 0x000088809c0c7816 */ /* 0x020fca00000000ff */
[----:B------:R-:W-:-:S07]  /*5140*/  IMAD R3, R12, R155, RZ ;  /* 0x0000009b0c037224 */ /* 0x000fce00078e02ff */
.L_x_203:
[----:B------:R-:W-:Y:S05]  /*5150*/  BSYNC B1 ;  /* 0x0000000000017941 */ /* 0x000fea0003800000 */
.L_x_202:
        /* <DEDUP_REMOVED lines=10> */
.L_x_205:
[----:B------:R-:W-:Y:S05]  /*5200*/  BSYNC B1 ;  /* 0x0000000000017941 */ /* 0x000fea0003800000 */
.L_x_204:
[----:B-1----:R-:W-:Y:S01]  /*5210*/  @!P2 IMAD R13, R108, R154, R3 ;  /* 0x0000009a6c0da224 */ /* 0x002fe200078e0203 */
[----:B------:R-:W-:Y:S04]  /*5220*/  BSSY B1, `(.L_x_206) ;  /* 0x0000006000017945 */ /* 0x000fe80003800000 */
[----:B------:R1:W-:Y:S01]  /*5230*/  @!P2 STG.E.U8 desc[UR36][R4.64+0xa8], R13 ;  /* 0x0000a80d0400a986 */ /* 0x0003e2000c101124 */
[----:B------:R-:W-:Y:S05]  /*5240*/  @P3 BRA `(.L_x_207) ;  /* 0x00000000000c3947 */ /* 0x000fea0003800000 */
[----:B------:R-:W5:Y:S02]  /*5250*/  LDG.E.U8 R156, desc[UR36][R8.64+0xa9] ;  /* 0x0000a924089c7981 */ /* 0x000f64000c1e1100 */
[----:B-----5:R-:W-:-:S05]  /*5260*/  PRMT R12, R156, 0x8880, RZ ;  /* 0x000088809c0c7816 */ /* 0x020fca00000000ff */
[----:B------:R-:W-:-:S07]  /*5270*/  IMAD R3, R12, R155, RZ ;  /* 0x0000009b0c037224 */ /* 0x000fce00078e02ff */
.L_x_207:
[----:B------:R-:W-:Y:S05]  /*5280*/  BSYNC B1 ;  /* 0x0000000000017941 */ /* 0x000fea0003800000 */
.L_x_206:
[----:B------:R-:W-:Y:S01]  /*5290*/  @!P3 IMAD R109, R109, R154, R3 ;  /* 0x0000009a6d6db224 */ /* 0x000fe200078e0203 */
[----:B------:R-:W-:Y:S04]  /*52a0*/  BSSY B1, `(.L_x_208) ;  /* 0x0000006000017945 */ /* 0x000fe80003800000 */
[----:B------:R0:W-:Y:S01]  /*52b0*/  @!P3 STG.E.U8 desc[UR36][R4.64+0xa9], R109 ;  /* 0x0000a96d0400b986 */ /* 0x0001e2000c101124 */
[----:B------:R-:W-:Y:S05]  /*52c0*/  @P4 BRA `(.L_x_209) ;  /* 0x00000000000c4947 */ /* 0x000fea0003800000 */
[----:B------:R-:W5:Y:S02]  /*52d0*/  LDG.E.U8 R156, desc[UR36][R10.64+0xa8] ;  /* 0x0000a8240a9c7981 */ /* 0x000f64000c1e1100 */
[----:B-----5:R-:W-:-:S05]  /*52e0*/  PRMT R12, R156, 0x8880, RZ ;  /* 0x000088809c0c7816 */ /* 0x020fca00000000ff */
[----:B------:R-:W-:-:S07]  /*52f0*/  IMAD R3, R12, R155, RZ ;  /* 0x0000009b0c037224 */ /* 0x000fce00078e02ff */
.L_x_209:
[----:B------:R-:W-:Y:S05]  /*5300*/  BSYNC B1 ;  /* 0x0000000000017941 */ /* 0x000fea0003800000 */
.L_x_208:
        /* <DEDUP_REMOVED lines=10> */
.L_x_211:
[----:B------:R-:W-:Y:S05]  /*53b0*/  BSYNC B1 ;  /* 0x0000000000017941 */ /* 0x000fea0003800000 */
.L_x_210:
[----:B------:R-:W-:Y:S01]  /*53c0*/  @!P2 IMAD R111, R111, R154, R3 ;  /* 0x0000009a6f6fa224 */ /* 0x000fe200078e0203 */
[----:B------:R-:W-:Y:S04]  /*53d0*/  BSSY B1, `(.L_x_212) ;  /* 0x0000006000017945 */ /* 0x000fe80003800000 */
[----:B------:R0:W-:Y:S01]  /*53e0*/  @!P2 STG.E.U8 desc[UR36][R6.64+0xa9], R111 ;  /* 0x0000a96f0600a986 */ /* 0x0001e2000c101124 */
[----:B------:R-:W-:Y:S05]  /*53f0*/  @P3 BRA `(.L_x_213) ;  /* 0x00000000000c3947 */ /* 0x000fea0003800000 */
[----:B------:R-:W5:Y:S02]  /*5400*/  LDG.E.U8 R156, desc[UR36][R8.64+0xb0] ;  /* 0x0000b024089c7981 */ /* 0x000f64000c1e1100 */
[----:B-----5:R-:W-:-:S05]  /*5410*/  PRMT R12, R156, 0x8880, RZ ;  /* 0x000088809c0c7816 */ /* 0x020fca00000000ff */
[----:B------:R-:W-:-:S07]  /*5420*/  IMAD R3, R12, R155, RZ ;  /* 0x0000009b0c037224 */ /* 0x000fce00078e02ff */
.L_x_213:
[----:B------:R-:W-:Y:S05]  /*5430*/  BSYNC B1 ;  /* 0x0000000000017941 */ /* 0x000fea0003800000 */
.L_x_212:
[----:B-1----:R-:W-:Y:S01]  /*5440*/  @!P3 IMAD R13, R112, R154, R3 ;  /* 0x0000009a700db224 */ /* 0x002fe200078e0203 */
[----:B------:R-:W-:Y:S04]  /*5450*/  BSSY B1, `(.L_x_214) ;  /* 0x0000006000017945 */ /* 0x000fe80003800000 */
[----:B------:R1:W-:Y:S01]  /*5460*/  @!P3 STG.E.U8 desc[UR36][R4.64+0xb0], R13 ;  /* 0x0000b00d0400b986 */ /* 0x0003e2000c101124 */
[----:B------:R-:W-:Y:S05]  /*5470*/  @P4 BRA `(.L_x_215) ;  /* 0x00000000000c4947 */ /* 0x000fea0003800000 */
[----:B------:R-:W5:Y:S02]  /*5480*/  LDG.E.U8 R156, desc[UR36][R8.64+0xb1] ;  /* 0x0000b124089c7981 */ /* 0x000f64000c1e1100 */
[----:B-----5:R-:W-:-:S05]  /*5490*/  PRMT R12, R156, 0x8880, RZ ;  /* 0x000088809c0c7816 */ /* 0x020fca00000000ff */
[----:B------:R-:W-:-:S07]  /*54a0*/  IMAD R3, R12, R155, RZ ;  /* 0x0000009b0c037224 */ /* 0x000fce00078e02ff */
.L_x_215:
[----:B------:R-:W-:Y:S05]  /*54b0*/  BSYNC B1 ;  /* 0x0000000000017941 */ /* 0x000fea0003800000 */
.L_x_214:
        /* <DEDUP_REMOVED lines=10> */
.L_x_217:
[----:B------:R-:W-:Y:S05]  /*5560*/  BSYNC B1 ;  /* 0x0000000000017941 */ /* 0x000fea0003800000 */
.L_x_216:
[----:B-1----:R-:W-:Y:S01]  /*5570*/  @!P2 IMAD R13, R114, R154, R3 ;  /* 0x0000009a720da224 */ /* 0x002fe200078e0203 */
[----:B------:R-:W-:Y:S04]  /*5580*/  BSSY B1, `(.L_x_218) ;  /* 0x0000006000017945 */ /* 0x000fe80003800000 */
[----:B------:R1:W-:Y:S01]  /*5590*/  @!P2 STG.E.U8 desc[UR36][R6.64+0xb0], R13 ;  /* 0x0000b00d0600a986 */ /* 0x0003e2000c101124 */
[----:B------:R-:W-:Y:S05]  /*55a0*/  @P3 BRA `(.L_x_219) ;  /* 0x00000000000c3947 */ /* 0x000fea0003800000 */
[----:B------:R-:W5:Y:S02]  /*55b0*/  LDG.E.U8 R156, desc[UR36][R10.64+0xb1] ;  /* 0x0000b1240a9c7981 */ /* 0x000f64000c1e1100 */
[----:B-----5:R-:W-:-:S05]  /*55c0*/  PRMT R12, R156, 0x8880, RZ ;  /* 0x000088809c0c7816 */ /* 0x020fca00000000ff */
[----:B------:R-:W-:-:S07]  /*55d0*/  IMAD R3, R12, R155, RZ ;  /* 0x0000009b0c037224 */ /* 0x000fce00078e02ff */
.L_x_219:
[----:B------:R-:W-:Y:S05]  /*55e0*/  BSYNC B1 ;  /* 0x0000000000017941 */ /* 0x000fea0003800000 */
.L_x_218:
[----:B------:R-:W-:Y:S01]  /*55f0*/  @!P3 IMAD R115, R115, R154, R3 ;  /* 0x0000009a7373b224 */ /* 0x000fe200078e0203 */
[----:B------:R-:W-:Y:S04]  /*5600*/  BSSY B1, `(.L_x_220) ;  /* 0x0000006000017945 */ /* 0x000fe80003800000 */
[----:B------:R0:W-:Y:S01]  /*5610*/  @!P3 STG.E.U8 desc[UR36][R6.64+0xb1], R115 ;  /* 0x0000b1730600b986 */ /* 0x0001e2000c101124 */
[----:B------:R-:W-:Y:S05]  /*5620*/  @P4 BRA `(.L_x_221) ;  /* 0x00000000000c4947 */ /* 0x000fea0003800000 */
[----:B------:R-:W5:Y:S02]  /*5630*/  LDG.E.U8 R156, desc[UR36][R8.64+0xb8] ;  /* 0x0000b824089c7981 */ /* 0x000f64000c1e1100 */
[----:B-----5:R-:W-:-:S05]  /*5640*/  PRMT R12, R156, 0x8880, RZ ;  /* 0x000088809c0c7816 */ /* 0x020fca00000000ff */
[----:B------:R-:W-:-:S07]  /*5650*/  IMAD R3, R12, R155, RZ ;  /* 0x0000009b0c037224 */ /* 0x000fce00078e02ff */
.L_x_221:
[----:B------:R-:W-:Y:S05]  /*5660*/  BSYNC B1 ;  /* 0x0000000000017941 */ /* 0x000fea0003800000 */
.L_x_220:
        /* <DEDUP_REMOVED lines=10> */
.L_x_223:
[----:B------:R-:W-:Y:S05]  /*5710*/  BSYNC B1 ;  /* 0x0000000000017941 */ /* 0x000fea0003800000 */
.L_x_222:
[----:B------:R-:W-:Y:S01]  /*5720*/  @!P2 IMAD R117, R117, R154, R3 ;  /* 0x0000009a7575a224 */ /* 0x000fe200078e0203 */
[----:B------:R-:W-:Y:S04]  /*5730*/  BSSY B1, `(.L_x_224) ;  /* 0x0000006000017945 */ /* 0x000fe80003800000 */
[----:B------:R0:W-:Y:S01]  /*5740*/  @!P2 STG.E.U8 desc[UR36][R4.64+0xb9], R117 ;  /* 0x0000b9750400a986 */ /* 0x0001e2000c101124 */
[----:B------:R-:W-:Y:S05]  /*5750*/  @P3 BRA `(.L_x_225) ;  /* 0x00000000000c3947 */ /* 0x000fea0003800000 */
[----:B------:R-:W5:Y:S02]  /*5760*/  LDG.E.U8 R156, desc[UR36][R10.64+0xb8] ;  /* 0x0000b8240a9c7981 */ /* 0x000f64000c1e1100 */
[----:B-----5:R-:W-:-:S05]  /*5770*/  PRMT R12, R156, 0x8880, RZ ;  /* 0x000088809c0c7816 */ /* 0x020fca00000000ff */
[----:B------:R-:W-:-:S07]  /*5780*/  IMAD R3, R12, R155, RZ ;  /* 0x0000009b0c037224 */ /* 0x000fce00078e02ff */
.L_x_225:
[----:B------:R-:W-:Y:S05]  /*5790*/  BSYNC B1 ;  /* 0x0000000000017941 */ /* 0x000fea0003800000 */
.L_x_224:
[----:B-1----:R-:W-:Y:S01]  /*57a0*/  @!P3 IMAD R13, R118, R154, R3 ;  /* 0x0000009a760db224 */ /* 0x002fe200078e0203 */
[----:B------:R-:W-:Y:S04]  /*57b0*/  BSSY B1, `(.L_x_226) ;  /* 0x0000006000017945 */ /* 0x000fe80003800000 */
[----:B------:R1:W-:Y:S01]  /*57c0*/  @!P3 STG.E.U8 desc[UR36][R6.64+0xb8], R13 ;  /* 0x0000b80d0600b986 */ /* 0x0003e2000c101124 */
[----:B------:R-:W-:Y:S05]  /*57d0*/  @P4 BRA `(.L_x_227) ;  /* 0x00000000000c4947 */ /* 0x000fea0003800000 */
[----:B------:R-:W5:Y:S02]  /*57e0*/  LDG.E.U8 R156, desc[UR36][R10.64+0xb9] ;  /* 0x0000b9240a9c7981 */ /* 0x000f64000c1e1100 */
[----:B-----5:R-:W-:-:S05]  /*57f0*/  PRMT R12, R156, 0x8880, RZ ;  /* 0x000088809c0c7816 */ /* 0x020fca00000000ff */
[----:B------:R-:W-:-:S07]  /*5800*/  IMAD R3, R12, R155, RZ ;  /* 0x0000009b0c037224 */ /* 0x000fce00078e02ff */
.L_x_227:
[----:B------:R-:W-:Y:S05]  /*5810*/  BSYNC B1 ;  /* 0x0000000000017941 */ /* 0x000fea0003800000 */
.L_x_226:
        /* <DEDUP_REMOVED lines=10> */
.L_x_229:
[----:B------:R-:W-:Y:S05]  /*58c0*/  BSYNC B1 ;  /* 0x0000000000017941 */ /* 0x000fea0003800000 */
.L_x_228:
[----:B-1----:R-:W-:Y:S01]  /*58d0*/  @!P2 IMAD R13, R120, R154, R3 ;  /* 0x0000009a780da224 */ /* 0x002fe200078e0203 */
[----:B------:R-:W-:Y:S04]  /*58e0*/  BSSY B1, `(.L_x_230) ;  /* 0x0000006000017945 */ /* 0x000fe80003800000 */
[----:B------:R1:W-:Y:S01]  /*58f0*/  @!P2 STG.E.U8 desc[UR36][R4.64+0xc0], R13 ;  /* 0x0000c00d0400a986 */ /* 0x0003e2000c101124 */
[----:B------:R-:W-:Y:S05]  /*5900*/  @P3 BRA `(.L_x_231) ;  /* 0x00000000000c3947 */ /* 0x000fea0003800000 */
[----:B------:R-:W5:Y:S02]  /*5910*/  LDG.E.U8 R156, desc[UR36][R8.64+0xc1] ;  /* 0x0000c124089c7981 */ /* 0x000f64000c1e1100 */
[----:B-----5:R-:W-:-:S05]  /*5920*/  PRMT R12, R156, 0x8880, RZ ;  /* 0x000088809c0c7816 */ /* 0x020fca00000000ff */
[----:B------:R-:W-:-:S07]  /*5930*/  IMAD R3, R12, R155, RZ ;  /* 0x0000009b0c037224 */ /* 0x000fce00078e02ff */
.L_x_231:
[----:B------:R-:W-:Y:S05]  /*5940*/  BSYNC B1 ;  /* 0x0000000000017941 */ /* 0x000fea0003800000 */
.L_x_230:
[----:B------:R-:W-:Y:S01]  /*5950*/  @!P3 IMAD R121, R121, R154, R3 ;  /* 0x0000009a7979b224 */ /* 0x000fe200078e0203 */
[----:B------:R-:W-:Y:S04]  /*5960*/  BSSY B1, `(.L_x_232) ;  /* 0x0000006000017945 */ /* 0x000fe80003800000 */
[----:B------:R0:W-:Y:S01]  /*5970*/  @!P3 STG.E.U8 desc[UR36][R4.64+0xc1], R121 ;  /* 0x0000c1790400b986 */ /* 0x0001e2000c101124 */
[----:B------:R-:W-:Y:S05]  /*5980*/  @P4 BRA `(.L_x_233) ;  /* 0x00000000000c4947 */ /* 0x000fea0003800000 */
[----:B------:R-:W5:Y:S02]  /*5990*/  LDG.E.U8 R156, desc[UR36][R10.64+0xc0] ;  /* 0x0000c0240a9c7981 */ /* 0x000f64000c1e1100 */
[----:B-----5:R-:W-:-:S05]  /*59a0*/  PRMT R12, R156, 0x8880, RZ ;  /* 0x000088809c0c7816 */ /* 0x020fca00000000ff */
[----:B------:R-:W-:-:S07]  /*59b0*/  IMAD R3, R12, R155, RZ ;  /* 0x0000009b0c037224 */ /* 0x000fce00078e02ff */
.L_x_233:
[----:B------:R-:W-:Y:S05]  /*59c0*/  BSYNC B1 ;  /* 0x0000000000017941 */ /* 0x000fea0003800000 */
.L_x_232:
        /* <DEDUP_REMOVED lines=10> */
.L_x_235:
[----:B------:R-:W-:Y:S05]  /*5a70*/  BSYNC B1 ;  /* 0x0000000000017941 */ /* 0x000fea0003800000 */
.L_x_234:
[----:B------:R-:W-:Y:S01]  /*5a80*/  @!P2 IMAD R123, R123, R154, R3 ;  /* 0x0000009a7b7ba224 */ /* 0x000fe200078e0203 */
[----:B------:R-:W-:Y:S04]  /*5a90*/  BSSY B1, `(.L_x_236) ;  /* 0x0000006000017945 */ /* 0x000fe80003800000 */
[----:B------:R0:W-:Y:S01]  /*5aa0*/  @!P2 STG.E.U8 desc[UR36][R6.64+0xc1], R123 ;  /* 0x0000c17b0600a986 */ /* 0x0001e2000c101124 */
[----:B------:R-:W-:Y:S05]  /*5ab0*/  @P3 BRA `(.L_x_237) ;  /* 0x00000000000c3947 */ /* 0x000fea0003800000 */
[----:B------:R-:W5:Y:S02]  /*5ac0*/  LDG.E.U8 R156, desc[UR36][R8.64+0xc8] ;  /* 0x0000c824089c7981 */ /* 0x000f64000c1e1100 */
[----:B-----5:R-:W-:-:S05]  /*5ad0*/  PRMT R12, R156, 0x8880, RZ ;  /* 0x000088809c0c7816 */ /* 0x020fca00000000ff */
[----:B------:R-:W-:-:S07]  /*5ae0*/  IMAD R3, R12, R155, RZ ;  /* 0x0000009b0c037224 */ /* 0x000fce00078e02ff */
.L_x_237:
[----:B------:R-:W-:Y:S05]  /*5af0*/  BSYNC B1 ;  /* 0x0000000000017941 */ /* 0x000fea0003800000 */
.L_x_236:
[----:B-1----:R-:W-:Y:S01]  /*5b00*/  @!P3 IMAD R13, R124, R154, R3 ;  /* 0x0000009a7c0db224 */ /* 0x002fe200078e0203 */
[----:B------:R-:W-:Y:S04]  /*5b10*/  BSSY B1, `(.L_x_238) ;  /* 0x0000006000017945 */ /* 0x000fe80003800000 */
[----:B------:R1:W-:Y:S01]  /*5b20*/  @!P3 STG.E.U8 desc[UR36][R4.64+0xc8], R13 ;  /* 0x0000c80d0400b986 */ /* 0x0003e2000c101124 */
[----:B------:R-:W-:Y:S05]  /*5b30*/  @P4 BRA `(.L_x_239) ;  /* 0x00000000000c4947 */ /* 0x000fea0003800000 */
[----:B------:R-:W5:Y:S02]  /*5b40*/  LDG.E.U8 R156, desc[UR36][R8.64+0xc9] ;  /* 0x0000c924089c7981 */ /* 0x000f64000c1e1100 */
[----:B-----5:R-:W-:-:S05]  /*5b50*/  PRMT R12, R156, 0x8880, RZ ;  /* 0x000088809c0c7816 */ /* 0x020fca00000000ff */
[----:B------:R-:W-:-:S07]  /*5b60*/  IMAD R3, R12, R155, RZ ;  /* 0x0000009b0c037224 */ /* 0x000fce00078e02ff */
.L_x_239:
[----:B------:R-:W-:Y:S05]  /*5b70*/  BSYNC B1 ;  /* 0x0000000000017941 */ /* 0x000fea0003800000 */
.L_x_238:
        /* <DEDUP_REMOVED lines=10> */
.L_x_241:
[----:B------:R-:W-:Y:S05]  /*5c20*/  BSYNC B1 ;  /* 0x0000000000017941 */ /* 0x000fea0003800000 */
.L_x_240:
[----:B-1----:R-:W-:Y:S01]  /*5c30*/  @!P2 IMAD R13, R126, R154, R3 ;  /* 0x0000009a7e0da224 */ /* 0x002fe200078e0203 */
[----:B------:R-:W-:Y:S04]  /*5c40*/  BSSY B1, `(.L_x_242) ;  /* 0x0000006000017945 */ /* 0x000fe80003800000 */
[----:B------:R1:W-:Y:S01]  /*5c50*/  @!P2 STG.E.U8 desc[UR36][R6.64+0xc8], R13 ;  /* 0x0000c80d0600a986 */ /* 0x0003e2000c101124 */
[----:B------:R-:W-:Y:S05]  /*5c60*/  @P3 BRA `(.L_x_243) ;  /* 0x00000000000c3947 */ /* 0x000fea0003800000 */
[----:B------:R-:W5:Y:S02]  /*5c70*/  LDG.E.U8 R156, desc[UR36][R10.64+0xc9] ;  /* 0x0000c9240a9c7981 */ /* 0x000f64000c1e1100 */
[----:B-----5:R-:W-:-:S05]  /*5c80*/  PRMT R12, R156, 0x8880, RZ ;  /* 0x000088809c0c7816 */ /* 0x020fca00000000ff */
[----:B------:R-:W-:-:S07]  /*5c90*/  IMAD R3, R12, R155, RZ ;  /* 0x0000009b0c037224 */ /* 0x000fce00078e02ff */
.L_x_243:
[----:B------:R-:W-:Y:S05]  /*5ca0*/  BSYNC B1 ;  /* 0x0000000000017941 */ /* 0x000fea0003800000 */
.L_x_242:
[----:B------:R-:W-:Y:S01]  /*5cb0*/  @!P3 IMAD R127, R127, R154, R3 ;  /* 0x0000009a7f7fb224 */ /* 0x000fe200078e0203 */
[----:B------:R-:W-:Y:S04]  /*5cc0*/  BSSY B1, `(.L_x_244) ;  /* 0x0000006000017945 */ /* 0x000fe80003800000 */
[----:B------:R0:W-:Y:S01]  /*5cd0*/  @!P3 STG.E.U8 desc[UR36][R6.64+0xc9], R127 ;  /* 0x0000c97f0600b986 */ /* 0x0001e2000c101124 */
[----:B------:R-:W-:Y:S05]  /*5ce0*/  @P4 BRA `(.L_x_245) ;  /* 0x00000000000c4947 */ /* 0x000fea0003800000 */
[----:B------:R-:W5:Y:S02]  /*5cf0*/  LDG.E.U8 R156, desc[UR36][R8.64+0xd0] ;  /* 0x0000d024089c7981 */ /* 0x000f64000c1e1100 */
[----:B-----5:R-:W-:-:S05]  /*5d00*/  PRMT R12, R156, 0x8880, RZ ;  /* 0x000088809c0c7816 */ /* 0x020fca00000000ff */
[----:B------:R-:W-:-:S07]  /*5d10*/  IMAD R3, R12, R155, RZ ;  /* 0x0000009b0c037224 */ /* 0x000fce00078e02ff */
.L_x_245:
[----:B------:R-:W-:Y:S05]  /*5d20*/  BSYNC B1 ;  /* 0x0000000000017941 */ /* 0x000fea0003800000 */
.L_x_244:
        /* <DEDUP_REMOVED lines=10> */
.L_x_247:
[----:B------:R-:W-:Y:S05]  /*5dd0*/  BSYNC B1 ;  /* 0x0000000000017941 */ /* 0x000fea0003800000 */
.L_x_246:
[----:B------:R-:W-:Y:S01]  /*5de0*/  @!P2 IMAD R129, R129, R154, R3 ;  /* 0x0000009a8181a224 */ /* 0x000fe200078e0203 */
[----:B------:R-:W-:Y:S04]  /*5df0*/  BSSY B1, `(.L_x_248) ;  /* 0x0000006000017945 */ /* 0x000fe80003800000 */
[----:B------:R0:W-:Y:S01]  /*5e00*/  @!P2 STG.E.U8 desc[UR36][R4.64+0xd1], R129 ;  /* 0x0000d1810400a986 */ /* 0x0001e2000c101124 */
[----:B------:R-:W-:Y:S05]  /*5e10*/  @P3 BRA `(.L_x_249) ;  /* 0x00000000000c3947 */ /* 0x000fea0003800000 */
[----:B------:R-:W5:Y:S02]  /*5e20*/  LDG.E.U8 R156, desc[UR36][R10.64+0xd0] ;  /* 0x0000d0240a9c7981 */ /* 0x000f64000c1e1100 */
[----:B-----5:R-:W-:-:S05]  /*5e30*/  PRMT R12, R156, 0x8880, RZ ;  /* 0x000088809c0c7816 */ /* 0x020fca00000000ff */
[----:B------:R-:W-:-:S07]  /*5e40*/  IMAD R3, R12, R155, RZ ;  /* 0x0000009b0c037224 */ /* 0x000fce00078e02ff */
.L_x_249:
[----:B------:R-:W-:Y:S05]  /*5e50*/  BSYNC B1 ;  /* 0x0000000000017941 */ /* 0x000fea0003800000 */
.L_x_248:
[----:B-1----:R-:W-:Y:S01]  /*5e60*/  @!P3 IMAD R13, R130, R154, R3 ;  /* 0x0000009a820db224 */ /* 0x002fe200078e0203 */
[----:B------:R-:W-:Y:S04]  /*5e70*/  BSSY B1, `(.L_x_250) ;  /* 0x0000006000017945 */ /* 0x000fe80003800000 */
[----:B------:R1:W-:Y:S01]  /*5e80*/  @!P3 STG.E.U8 desc[UR36][R6.64+0xd0], R13 ;  /* 0x0000d00d0600b986 */ /* 0x0003e2000c101124 */
[----:B------:R-:W-:Y:S05]  /*5e90*/  @P4 BRA `(.L_x_251) ;  /* 0x00000000000c4947 */ /* 0x000fea0003800000 */
[----:B------:R-:W5:Y:S02]  /*5ea0*/  LDG.E.U8 R156, desc[UR36][R10.64+0xd1] ;  /* 0x0000d1240a9c7981 */ /* 0x000f64000c1e1100 */
[----:B-----5:R-:W-:-:S05]  /*5eb0*/  PRMT R12, R156, 0x8880, RZ ;  /* 0x000088809c0c7816 */ /* 0x020fca00000000ff */
[----:B------:R-:W-:-:S07]  /*5ec0*/  IMAD R3, R12, R155, RZ ;  /* 0x0000009b0c037224 */ /* 0x000fce00078e02ff */
.L_x_251:
[----:B------:R-:W-:Y:S05]  /*5ed0*/  BSYNC B1 ;  /* 0x0000000000017941 */ /* 0x000fea0003800000 */
.L_x_250:
        /* <DEDUP_REMOVED lines=10> */
.L_x_253:
[----:B------:R-:W-:Y:S05]  /*5f80*/  BSYNC B1 ;  /* 0x0000000000017941 */ /* 0x000fea0003800000 */
.L_x_252:
[----:B-1----:R-:W-:Y:S01]  /*5f90*/  @!P2 IMAD R13, R132, R154, R3 ;  /* 0x0000009a840da224 */ /* 0x002fe200078e0203 */
[----:B------:R-:W-:Y:S04]  /*5fa0*/  BSSY B1, `(.L_x_254) ;  /* 0x0000006000017945 */ /* 0x000fe80003800000 */
[----:B------:R1:W-:Y:S01]  /*5fb0*/  @!P2 STG.E.U8 desc[UR36][R4.64+0xd8], R13 ;  /* 0x0000d80d0400a986 */ /* 0x0003e2000c101124 */
[----:B------:R-:W-:Y:S05]  /*5fc0*/  @P3 BRA `(.L_x_255) ;  /* 0x00000000000c3947 */ /* 0x000fea0003800000 */
[----:B------:R-:W5:Y:S02]  /*5fd0*/  LDG.E.U8 R156, desc[UR36][R8.64+0xd9] ;  /* 0x0000d924089c7981 */ /* 0x000f64000c1e1100 */
[----:B-----5:R-:W-:-:S05]  /*5fe0*/  PRMT R12, R156, 0x8880, RZ ;  /* 0x000088809c0c7816 */ /* 0x020fca00000000ff */
[----:B------:R-:W-:-:S07]  /*5ff0*/  IMAD R3, R12, R155, RZ ;  /* 0x0000009b0c037224 */ /* 0x000fce00078e02ff */
.L_x_255:
[----:B------:R-:W-:Y:S05]  /*6000*/  BSYNC B1 ;  /* 0x0000000000017941 */ /* 0x000fea0003800000 */
.L_x_254:
[----:B------:R-:W-:Y:S01]  /*6010*/  @!P3 IMAD R133, R133, R154, R3 ;  /* 0x0000009a8585b224 */ /* 0x000fe200078e0203 */
[----:B------:R-:W-:Y:S04]  /*6020*/  BSSY B1, `(.L_x_256) ;  /* 0x0000006000017945 */ /* 0x000fe80003800000 */
[----:B------:R0:W-:Y:S01]  /*6030*/  @!P3 STG.E.U8 desc[UR36][R4.64+0xd9], R133 ;  /* 0x0000d9850400b986 */ /* 0x0001e2000c101124 */
[----:B------:R-:W-:Y:S05]  /*6040*/  @P4 BRA `(.L_x_257) ;  /* 0x00000000000c4947 */ /* 0x000fea0003800000 */
[----:B------:R-:W5:Y:S02]  /*6050*/  LDG.E.U8 R156, desc[UR36][R10.64+0xd8] ;  /* 0x0000d8240a9c7981 */ /* 0x000f64000c1e1100 */
[----:B-----5:R-:W-:-:S05]  /*6060*/  PRMT R12, R156, 0x8880, RZ ;  /* 0x000088809c0c7816 */ /* 0x020fca00000000ff */
[----:B------:R-:W-:-:S07]  /*6070*/  IMAD R3, R12, R155, RZ ;  /* 0x0000009b0c037224 */ /* 0x000fce00078e02ff */
.L_x_257:
[----:B------:R-:W-:Y:S05]  /*6080*/  BSYNC B1 ;  /* 0x0000000000017941 */ /* 0x000fea0003800000 */
.L_x_256:
        /* <DEDUP_REMOVED lines=10> */
.L_x_259:
[----:B------:R-:W-:Y:S05]  /*6130*/  BSYNC B1 ;  /* 0x0000000000017941 */ /* 0x000fea0003800000 */
.L_x_258:
[----:B------:R-:W-:Y:S01]  /*6140*/  @!P2 IMAD R135, R135, R154, R3 ;  /* 0x0000009a8787a224 */ /* 0x000fe200078e0203 */
[----:B------:R-:W-:Y:S04]  /*6150*/  BSSY B1, `(.L_x_260) ;  /* 0x0000006000017945 */ /* 0x000fe80003800000 */
[----:B------:R0:W-:Y:S01]  /*6160*/  @!P2 STG.E.U8 desc[UR36][R6.64+0xd9], R135 ;  /* 0x0000d9870600a986 */ /* 0x0001e2000c101124 */
[----:B------:R-:W-:Y:S05]  /*6170*/  @P3 BRA `(.L_x_261) ;  /* 0x00000000000c3947 */ /* 0x000fea0003800000 */
[----:B------:R-:W5:Y:S02]  /*6180*/  LDG.E.U8 R156, desc[UR36][R8.64+0xe0] ;  /* 0x0000e024089c7981 */ /* 0x000f64000c1e1100 */
[----:B-----5:R-:W-:-:S05]  /*6190*/  PRMT R12, R156, 0x8880, RZ ;  /* 0x000088809c0c7816 */ /* 0x020fca00000000ff */
[----:B------:R-:W-:-:S07]  /*61a0*/  IMAD R3, R12, R155, RZ ;  /* 0x0000009b0c037224 */ /* 0x000fce00078e02ff */
.L_x_261:
[----:B------:R-:W-:Y:S05]  /*61b0*/  BSYNC B1 ;  /* 0x0000000000017941 */ /* 0x000fea0003800000 */
.L_x_260:
[----:B-1----:R-:W-:Y:S01]  /*61c0*/  @!P3 IMAD R13, R136, R154, R3 ;  /* 0x0000009a880db224 */ /* 0x002fe200078e0203 */
[----:B------:R-:W-:Y:S04]  /*61d0*/  BSSY B1, `(.L_x_262) ;  /* 0x0000006000017945 */ /* 0x000fe80003800000 */
[----:B------:R1:W-:Y:S01]  /*61e0*/  @!P3 STG.E.U8 desc[UR36][R4.64+0xe0], R13 ;  /* 0x0000e00d0400b986 */ /* 0x0003e2000c101124 */
[----:B------:R-:W-:Y:S05]  /*61f0*/  @P4 BRA `(.L_x_263) ;  /* 0x00000000000c4947 */ /* 0x000fea0003800000 */
[----:B------:R-:W5:Y:S02]  /*6200*/  LDG.E.U8 R156, desc[UR36][R8.64+0xe1] ;  /* 0x0000e124089c7981 */ /* 0x000f64000c1e1100 */
[----:B-----5:R-:W-:-:S05]  /*6210*/  PRMT R12, R156, 0x8880, RZ ;  /* 0x000088809c0c7816 */ /* 0x020fca00000000ff */
[----:B------:R-:W-:-:S07]  /*6220*/  IMAD R3, R12, R155, RZ ;  /* 0x0000009b0c037224 */ /* 0x000fce00078e02ff */
.L_x_263:
[----:B------:R-:W-:Y:S05]  /*6230*/  BSYNC B1 ;  /* 0x0000000000017941 */ /* 0x000fea0003800000 */
.L_x_262:
        /* <DEDUP_REMOVED lines=10> */
.L_x_265:
[----:B------:R-:W-:Y:S05]  /*62e0*/  BSYNC B1 ;  /* 0x0000000000017941 */ /* 0x000fea0003800000 */
.L_x_264:
[----:B-1----:R-:W-:Y:S01]  /*62f0*/  @!P2 IMAD R13, R138, R154, R3 ;  /* 0x0000009a8a0da224 */ /* 0x002fe200078e0203 */
[----:B------:R-:W-:Y:S04]  /*6300*/  BSSY B1, `(.L_x_266) ;  /* 0x0000006000017945 */ /* 0x000fe80003800000 */
[----:B------:R1:W-:Y:S01]  /*6310*/  @!P2 STG.E.U8 desc[UR36][R6.64+0xe0], R13 ;  /* 0x0000e00d0600a986 */ /* 0x0003e2000c101124 */
[----:B------:R-:W-:Y:S05]  /*6320*/  @P3 BRA `(.L_x_267) ;  /* 0x00000000000c3947 */ /* 0x000fea0003800000 */
[----:B------:R-:W5:Y:S02]  /*6330*/  LDG.E.U8 R156, desc[UR36][R10.64+0xe1] ;  /* 0x0000e1240a9c7981 */ /* 0x000f64000c1e1100 */
[----:B-----5:R-:W-:-:S05]  /*6340*/  PRMT R12, R156, 0x8880, RZ ;  /* 0x000088809c0c7816 */ /* 0x020fca00000000ff */
[----:B------:R-:W-:-:S07]  /*6350*/  IMAD R3, R12, R155, RZ ;  /* 0x0000009b0c037224 */ /* 0x000fce00078e02ff */
.L_x_267:
[----:B------:R-:W-:Y:S05]  /*6360*/  BSYNC B1 ;  /* 0x0000000000017941 */ /* 0x000fea0003800000 */
.L_x_266:
[----:B------:R-:W-:Y:S01]  /*6370*/  @!P3 IMAD R139, R139, R154, R3 ;  /* 0x0000009a8b8bb224 */ /* 0x000fe200078e0203 */
[----:B------:R-:W-:Y:S04]  /*6380*/  BSSY B1, `(.L_x_268) ;  /* 0x0000006000017945 */ /* 0x000fe80003800000 */
[----:B------:R0:W-:Y:S01]  /*6390*/  @!P3 STG.E.U8 desc[UR36][R6.64+0xe1], R139 ;  /* 0x0000e18b0600b986 */ /* 0x0001e2000c101124 */
[----:B------:R-:W-:Y:S05]  /*63a0*/  @P4 BRA `(.L_x_269) ;  /* 0x00000000000c4947 */ /* 0x000fea0003800000 */
[----:B------:R-:W5:Y:S02]  /*63b0*/  LDG.E.U8 R156, desc[UR36][R8.64+0xe8] ;  /* 0x0000e824089c7981 */ /* 0x000f64000c1e1100 */
[----:B-----5:R-:W-:-:S05]  /*63c0*/  PRMT R12, R156, 0x8880, RZ ;  /* 0x000088809c0c7816 */ /* 0x020fca00000000ff */
[----:B------:R-:W-:-:S07]  /*63d0*/  IMAD R3, R12, R155, RZ ;  /* 0x0000009b0c037224 */ /* 0x000fce00078e02ff */
.L_x_269:
[----:B------:R-:W-:Y:S05]  /*63e0*/  BSYNC B1 ;  /* 0x0000000000017941 */ /* 0x000fea0003800000 */
.L_x_268:
        /* <DEDUP_REMOVED lines=10> */
.L_x_271:
[----:B------:R-:W-:Y:S05]  /*6490*/  BSYNC B1 ;  /* 0x0000000000017941 */ /* 0x000fea0003800000 */
.L_x_270:
[----:B------:R-:W-:Y:S01]  /*64a0*/  @!P2 IMAD R141, R141, R154, R3 ;  /* 0x0000009a8d8da224 */ /* 0x000fe200078e0203 */
[----:B------:R-:W-:Y:S04]  /*64b0*/  BSSY B1, `(.L_x_272) ;  /* 0x0000006000017945 */ /* 0x000fe80003800000 */
[----:B------:R0:W-:Y:S01]  /*64c0*/  @!P2 STG.E.U8 desc[UR36][R4.64+0xe9], R141 ;  /* 0x0000e98d0400a986 */ /* 0x0001e2000c101124 */
[----:B------:R-:W-:Y:S05]  /*64d0*/  @P3 BRA `(.L_x_273) ;  /* 0x00000000000c3947 */ /* 0x000fea0003800000 */
[----:B------:R-:W5:Y:S02]  /*64e0*/  LDG.E.U8 R156, desc[UR36][R10.64+0xe8] ;  /* 0x0000e8240a9c7981 */ /* 0x000f64000c1e1100 */
[----:B-----5:R-:W-:-:S05]  /*64f0*/  PRMT R12, R156, 0x8880, RZ ;  /* 0x000088809c0c7816 */ /* 0x020fca00000000ff */
[----:B------:R-:W-:-:S07]  /*6500*/  IMAD R3, R12, R155, RZ ;  /* 0x0000009b0c037224 */ /* 0x000fce00078e02ff */
.L_x_273:
[----:B------:R-:W-:Y:S05]  /*6510*/  BSYNC B1 ;  /* 0x0000000000017941 */ /* 0x000fea0003800000 */
.L_x_272:
[----:B-1----:R-:W-:Y:S01]  /*6520*/  @!P3 IMAD R13, R142, R154, R3 ;  /* 0x0000009a8e0db224 */ /* 0x002fe200078e0203 */
[----:B------:R-:W-:Y:S04]  /*6530*/  BSSY B1, `(.L_x_274) ;  /* 0x0000006000017945 */ /* 0x000fe80003800000 */
[----:B------:R1:W-:Y:S01]  /*6540*/  @!P3 STG.E.U8 desc[UR36][R6.64+0xe8], R13 ;  /* 0x0000e80d0600b986 */ /* 0x0003e2000c101124 */
[----:B------:R-:W-:Y:S05]  /*6550*/  @P4 BRA `(.L_x_275) ;  /* 0x00000000000c4947 */ /* 0x000fea0003800000 */
[----:B------:R-:W5:Y:S02]  /*6560*/  LDG.E.U8 R156, desc[UR36][R10.64+0xe9] ;  /* 0x0000e9240a9c7981 */ /* 0x000f64000c1e1100 */
[----:B-----5:R-:W-:-:S05]  /*6570*/  PRMT R12, R156, 0x8880, RZ ;  /* 0x000088809c0c7816 */ /* 0x020fca00000000ff */
[----:B------:R-:W-:-:S07]  /*6580*/  IMAD R3, R12, R155, RZ ;  /* 0x0000009b0c037224 */ /* 0x000fce00078e02ff */
.L_x_275:
[----:B------:R-:W-:Y:S05]  /*6590*/  BSYNC B1 ;  /* 0x0000000000017941 */ /* 0x000fea0003800000 */
.L_x_274:
        /* <DEDUP_REMOVED lines=10> */
.L_x_277:
[----:B------:R-:W-:Y:S05]  /*6640*/  BSYNC B1 ;  /* 0x0000000000017941 */ /* 0x000fea0003800000 */
.L_x_276:
[----:B-1----:R-:W-:Y:S01]  /*6650*/  @!P2 IMAD R13, R144, R154, R3 ;  /* 0x0000009a900da224 */ /* 0x002fe200078e0203 */
[----:B------:R-:W-:Y:S04]  /*6660*/  BSSY B1, `(.L_x_278) ;  /* 0x0000006000017945 */ /* 0x000fe80003800000 */
[----:B------:R1:W-:Y:S01]  /*6670*/  @!P2 STG.E.U8 desc[UR36][R4.64+0xf0], R13 ;  /* 0x0000f00d0400a986 */ /* 0x0003e2000c101124 */
[----:B------:R-:W-:Y:S05]  /*6680*/  @P3 BRA `(.L_x_279) ;  /* 0x00000000000c3947 */ /* 0x000fea0003800000 */
[----:B------:R-:W5:Y:S02]  /*6690*/  LDG.E.U8 R156, desc[UR36][R8.64+0xf1] ;  /* 0x0000f124089c7981 */ /* 0x000f64000c1e1100 */
[----:B-----5:R-:W-:-:S05]  /*66a0*/  PRMT R12, R156, 0x8880, RZ ;  /* 0x000088809c0c7816 */ /* 0x020fca00000000ff */
[----:B------:R-:W-:-:S07]  /*66b0*/  IMAD R3, R12, R155, RZ ;  /* 0x0000009b0c037224 */ /* 0x000fce00078e02ff */
.L_x_279:
[----:B------:R-:W-:Y:S05]  /*66c0*/  BSYNC B1 ;  /* 0x0000000000017941 */ /* 0x000fea0003800000 */
.L_x_278:
[----:B------:R-:W-:Y:S01]  /*66d0*/  @!P3 IMAD R145, R145, R154, R3 ;  /* 0x0000009a9191b224 */ /* 0x000fe200078e0203 */
[----:B------:R-:W-:Y:S04]  /*66e0*/  BSSY B1, `(.L_x_280) ;  /* 0x0000006000017945 */ /* 0x000fe80003800000 */
[----:B------:R0:W-:Y:S01]  /*66f0*/  @!P3 STG.E.U8 desc[UR36][R4.64+0xf1], R145 ;  /* 0x0000f1910400b986 */ /* 0x0001e2000c101124 */
[----:B------:R-:W-:Y:S05]  /*6700*/  @P4 BRA `(.L_x_281) ;  /* 0x00000000000c4947 */ /* 0x000fea0003800000 */
[----:B------:R-:W5:Y:S02]  /*6710*/  LDG.E.U8 R156, desc[UR36][R10.64+0xf0] ;  /* 0x0000f0240a9c7981 */ /* 0x000f64000c1e1100 */
[----:B-----5:R-:W-:-:S05]  /*6720*/  PRMT R12, R156, 0x8880, RZ ;  /* 0x000088809c0c7816 */ /* 0x020fca00000000ff */
[----:B------:R-:W-:-:S07]  /*6730*/  IMAD R3, R12, R155, RZ ;  /* 0x0000009b0c037224 */ /* 0x000fce00078e02ff */
.L_x_281:
[----:B------:R-:W-:Y:S05]  /*6740*/  BSYNC B1 ;  /* 0x0000000000017941 */ /* 0x000fea0003800000 */
.L_x_280:
[----:B------:R-:W-:Y:S01]  /*6750*/  ISETP.LT.OR P2, PT, R0, 0xf2, !P0 ;  /* 0x000000f20000780c */ /* 0x000fe20004741670 */
[----:B-1----:R-:W-:Y:S01]  /*6760*/  @!P4 IMAD R13, R146, R154, R3 ;  /* 0x0000009a920dc224 */ /* 0x002fe200078e0203 */
[----:B------:R-:W-:Y:S01]  /*6770*/  BSSY B1, `(.L_x_282) ;  /* 0x0000009000017945 */ /* 0x000fe20003800000 */
[C---:B------:R-:W-:Y:S02]  /*6780*/  ISETP.LT.OR P3, PT, R0.reuse, 0xf9, !P1 ;  /* 0x000000f90000780c */ /* 0x040fe40004f61670 */
[C---:B------:R-:W-:Y:S01]  /*6790*/  ISETP.LT.OR P1, PT, R0.reuse, 0xfa, !P1 ;  /* 0x000000fa0000780c */ /* 0x040fe20004f21670 */
[----:B------:R1:W-:Y:S01]  /*67a0*/  @!P4 STG.E.U8 desc[UR36][R6.64+0xf0], R13 ;  /* 0x0000f00d0600c986 */ /* 0x0003e2000c101124 */
[----:B------:R-:W-:-:S06]  /*67b0*/  ISETP.LT.OR P4, PT, R0, 0xf9, !P0 ;  /* 0x000000f90000780c */ /* 0x000fcc0004781670 */
[----:B------:R-:W-:Y:S07]  /*67c0*/  @P2 BRA `(.L_x_283) ;  /* 0x00000000000c2947 */ /* 0x000fee0003800000 */
[----:B------:R-:W5:Y:S02]  /*67d0*/  LDG.E.U8 R156, desc[UR36][R10.64+0xf1] ;  /* 0x0000f1240a9c7981 */ /* 0x000f64000c1e1100 */
[----:B-----5:R-:W-:-:S05]  /*67e0*/  PRMT R12, R156, 0x8880, RZ ;  /* 0x000088809c0c7816 */ /* 0x020fca00000000ff */
[----:B------:R-:W-:-:S07]  /*67f0*/  IMAD R3, R12, R155, RZ ;  /* 0x0000009b0c037224 */ /* 0x000fce00078e02ff */
.L_x_283:
[----:B------:R-:W-:Y:S05]  /*6800*/  BSYNC B1 ;  /* 0x0000000000017941 */ /* 0x000fea0003800000 */
.L_x_282:
[----:B------:R-:W-:Y:S01]  /*6810*/  @!P2 IMAD R147, R147, R154, R3 ;  /* 0x0000009a9393a224 */ /* 0x000fe200078e0203 */
[----:B------:R-:W-:Y:S04]  /*6820*/  BSSY B1, `(.L_x_284) ;  /* 0x0000006000017945 */ /* 0x000fe80003800000 */
[----:B------:R0:W-:Y:S01]  /*6830*/  @!P2 STG.E.U8 desc[UR36][R6.64+0xf1], R147 ;  /* 0x0000f1930600a986 */ /* 0x0001e2000c101124 */
[----:B------:R-:W-:Y:S05]  /*6840*/  @P3 BRA `(.L_x_285) ;  /* 0x00000000000c3947 */ /* 0x000fea0003800000 */
[----:B------:R-:W5:Y:S02]  /*6850*/  LDG.E.U8 R156, desc[UR36][R8.64+0xf8] ;  /* 0x0000f824089c7981 */ /* 0x000f64000c1e1100 */
[----:B-----5:R-:W-:-:S05]  /*6860*/  PRMT R12, R156, 0x8880, RZ ;  /* 0x000088809c0c7816 */ /* 0x020fca00000000ff */
[----:B------:R-:W-:-:S07]  /*6870*/  IMAD R3, R12, R155, RZ ;  /* 0x0000009b0c037224 */ /* 0x000fce00078e02ff */
.L_x_285:
[----:B------:R-:W-:Y:S05]  /*6880*/  BSYNC B1 ;  /* 0x0000000000017941 */ /* 0x000fea0003800000 */
.L_x_284:
[----:B-1----:R-:W-:Y:S01]  /*6890*/  @!P3 IMAD R13, R148, R154, R3 ;  /* 0x0000009a940db224 */ /* 0x002fe200078e0203 */
[----:B------:R-:W-:Y:S04]  /*68a0*/  BSSY B1, `(.L_x_286) ;  /* 0x0000006000017945 */ /* 0x000fe80003800000 */
[----:B------:R1:W-:Y:S01]  /*68b0*/  @!P3 STG.E.U8 desc[UR36][R4.64+0xf8], R13 ;  /* 0x0000f80d0400b986 */ /* 0x0003e2000c101124 */
[----:B------:R-:W-:Y:S05]  /*68c0*/  @P1 BRA `(.L_x_287) ;  /* 0x00000000000c1947 */ /* 0x000fea0003800000 */
[----:B------:R-:W5:Y:S02]  /*68d0*/  LDG.E.U8 R156, desc[UR36][R8.64+0xf9] ;  /* 0x0000f924089c7981 */ /* 0x000f64000c1e1100 */
[----:B-----5:R-:W-:-:S05]  /*68e0*/  PRMT R12, R156, 0x8880, RZ ;  /* 0x000088809c0c7816 */ /* 0x020fca00000000ff */
[----:B------:R-:W-:-:S07]  /*68f0*/  IMAD R3, R12, R155, RZ ;  /* 0x0000009b0c037224 */ /* 0x000fce00078e02ff */
.L_x_287:
[----:B------:R-:W-:Y:S05]  /*6900*/  BSYNC B1 ;  /* 0x0000000000017941 */ /* 0x000fea0003800000 */
.L_x_286:
[----:B------:R-:W-:Y:S01]  /*6910*/  @!P1 IMAD R149, R149, R154, R3 ;  /* 0x0000009a95959224 */ /* 0x000fe200078e0203 */
[----:B------:R-:W-:Y:S04]  /*6920*/  BSSY B1, `(.L_x_288) ;  /* 0x0000006000017945 */ /* 0x000fe80003800000 */
[----:B------:R0:W-:Y:S01]  /*6930*/  @!P1 STG.E.U8 desc[UR36][R4.64+0xf9], R149 ;  /* 0x0000f99504009986 */ /* 0x0001e2000c101124 */
[----:B------:R-:W-:Y:S05]  /*6940*/  @P4 BRA `(.L_x_289) ;  /* 0x00000000000c4947 */ /* 0x000fea0003800000 */
[----:B------:R-:W0:Y:S02]  /*6950*/  LDG.E.U8 R156, desc[UR36][R10.64+0xf8] ;  /* 0x0000f8240a9c7981 */ /* 0x000e24000c1e1100 */
[----:B012-4-:R-:W-:-:S05]  /*6960*/  PRMT R4, R156, 0x8880, RZ ;  /* 0x000088809c047816 */ /* 0x017fca00000000ff */
[----:B------:R-:W-:-:S07]  /*6970*/  IMAD R3, R4, R155, RZ ;  /* 0x0000009b04037224 */ /* 0x000fce00078e02ff */
.L_x_289:
[----:B------:R-:W-:Y:S05]  /*6980*/  BSYNC B1 ;  /* 0x0000000000017941 */ /* 0x000fea0003800000 */
.L_x_288:
[----:B012-4-:R-:W-:Y:S01]  /*6990*/  @!P4 IMAD R5, R150, R154, R3 ;  /* 0x0000009a9605c224 */ /* 0x017fe200078e0203 */
[----:B------:R-:W-:Y:S01]  /*69a0*/  ISETP.LT.OR P0, PT, R0, 0xfa, !P0 ;  /* 0x000000fa0000780c */ /* 0x000fe20004701670 */
[----:B------:R-:W-:Y:S03]  /*69b0*/  BSSY B1, `(.L_x_290) ;  /* 0x0000006000017945 */ /* 0x000fe60003800000 */
[----:B------:R0:W-:Y:S09]  /*69c0*/  @!P4 STG.E.U8 desc[UR36][R6.64+0xf8], R5 ;  /* 0x0000f8050600c986 */ /* 0x0001f2000c101124 */
[----:B------:R-:W-:Y:S05]  /*69d0*/  @P0 BRA `(.L_x_291) ;  /* 0x00000000000c0947 */ /* 0x000fea0003800000 */
[----:B------:R-:W2:Y:S02]  /*69e0*/  LDG.E.U8 R156, desc[UR36][R10.64+0xf9] ;  /* 0x0000f9240a9c7981 */ /* 0x000ea4000c1e1100 */
[----:B--2---:R-:W-:-:S05]  /*69f0*/  PRMT R0, R156, 0x8880, RZ ;  /* 0x000088809c007816 */ /* 0x004fca00000000ff */
[----:B------:R-:W-:-:S07]  /*6a00*/  IMAD R3, R0, R155, RZ ;  /* 0x0000009b00037224 */ /* 0x000fce00078e02ff */
.L_x_291:
[----:B------:R-:W-:Y:S05]  /*6a10*/  BSYNC B1 ;  /* 0x0000000000017941 */ /* 0x000fea0003800000 */
.L_x_290:
[----:B------:R-:W-:Y:S01]  /*6a20*/  IMAD R3, R151, R154, R3 ;  /* 0x0000009a97037224 */ /* 0x000fe200078e0203 */
[----:B------:R-:W-:Y:S06]  /*6a30*/  @P0 BRA `(.L_x_292) ;  /* 0x0000001800100947 */ /* 0x000fec0003800000 */
[----:B------:R1:W-:Y:S01]  /*6a40*/  STG.E.U8 desc[UR36][R6.64+0xf9], R3 ;  /* 0x0000f90306007986 */ /* 0x0003e2000c101124 */
[----:B------:R-:W-:Y:S05]  /*6a50*/  BRA `(.L_x_292) ;  /* 0x0000001800087947 */ /* 0x000fea0003800000 */
.L_x_35:
[C---:B------:R-:W-:Y:S02]  /*6a60*/  ISETP.GE.AND P1, PT, R20.reuse, 0x1, PT ;  /* 0x000000011400780c */ /* 0x040fe40003f26270 */
[----:B------:R-:W-:Y:S02]  /*6a70*/  ISETP.GE.AND P0, PT, R20, 0x9, PT ;  /* 0x000000091400780c */ /* 0x000fe40003f06270 */
[C---:B------:R-:W-:Y:S02]  /*6a80*/  ISETP.LT.OR P2, PT, R0.reuse, 0x1, !P1 ;  /* 0x000000010000780c */ /* 0x040fe40004f41670 */
[C---:B------:R-:W-:Y:S02]  /*6a90*/  ISETP.LT.OR P3, PT, R0.reuse, 0x2, !P1 ;  /* 0x000000020000780c */ /* 0x040fe40004f61670 */
[----:B------:R-:W-:-:S09]  /*6aa0*/  ISETP.LT.OR P4, PT, R0, 0x1, !P0 ;  /* 0x000000010000780c */ /* 0x000fd20004781670 */
[-C--:B------:R-:W-:Y:S02]  /*6ab0*/  @!P2 IMAD R3, R24, R154.reuse, RZ ;  /* 0x0000009a1803a224 */ /* 0x080fe400078e02ff */
[-C--:B------:R-:W-:Y:S02]  /*6ac0*/  @!P3 IMAD R25, R25, R154.reuse, RZ ;  /* 0x0000009a1919b224 */ /* 0x080fe400078e02ff */
[----:B------:R-:W-:Y:S01]  /*6ad0*/  @!P4 IMAD R9, R26, R154, RZ ;  /* 0x0000009a1a09c224 */ /* 0x000fe200078e02ff */
[----:B------:R0:W-:Y:S01]  /*6ae0*/  @!P2 STG.E.U8 desc[UR36][R4.64], R3 ;  /* 0x000000030400a986 */ /* 0x0001e2000c101124 */
[----:B------:R-:W-:-:S03]  /*6af0*/  ISETP.LT.OR P2, PT, R0, 0x2, !P0 ;  /* 0x000000020000780c */ /* 0x000fc60004741670 */
[----:B------:R-:W-:Y:S01]  /*6b00*/  @!P3 STG.E.U8 desc[UR36][R4.64+0x1], R25 ;  /* 0x000001190400b986 */ /* 0x000fe2000c101124 */
[----:B------:R-:W-:-:S03]  /*6b10*/  ISETP.LT.OR P3, PT, R0, 0x9, !P1 ;  /* 0x000000090000780c */ /* 0x000fc60004f61670 */
[----:B------:R1:W-:Y:S01]  /*6b20*/  @!P4 STG.E.U8 desc[UR36][R6.64], R9 ;  /* 0x000000090600c986 */ /* 0x0003e2000c101124 */
[----:B------:R-:W-:-:S05]  /*6b30*/  ISETP.LT.OR P4, PT, R0, 0xa, !P1 ;  /* 0x0000000a0000780c */ /* 0x000fca0004f81670 */
[----:B------:R-:W-:-:S04]  /*6b40*/  @!P2 IMAD R27, R27, R154, RZ ;  /* 0x0000009a1b1ba224 */ /* 0x000fc800078e02ff */
[-C--:B------:R-:W-:Y:S01]  /*6b50*/  @!P3 IMAD R11, R28, R154.reuse, RZ ;  /* 0x0000009a1c0bb224 */ /* 0x080fe200078e02ff */
[----:B------:R-:W-:Y:S01]  /*6b60*/  @!P2 STG.E.U8 desc[UR36][R6.64+0x1], R27 ;  /* 0x0000011b0600a986 */ /* 0x000fe2000c101124 */
[C---:B------:R-:W-:Y:S02]  /*6b70*/  ISETP.LT.OR P2, PT, R0.reuse, 0x9, !P0 ;  /* 0x000000090000780c */ /* 0x040fe40004741670 */
[----:B------:R-:W-:Y:S01]  /*6b80*/  @!P4 IMAD R29, R29, R154, RZ ;  /* 0x0000009a1d1dc224 */ /* 0x000fe200078e02ff */
[----:B------:R2:W-:Y:S01]  /*6b90*/  @!P3 STG.E.U8 desc[UR36][R4.64+0x8], R11 ;  /* 0x0000080b0400b986 */ /* 0x0005e2000c101124 */
[----:B------:R-:W-:-:S03]  /*6ba0*/  ISETP.LT.OR P3, PT, R0, 0xa, !P0 ;  /* 0x0000000a0000780c */ /* 0x000fc60004761670 */
[----:B------:R-:W-:Y:S01]  /*6bb0*/  @!P4 STG.E.U8 desc[UR36][R4.64+0x9], R29 ;  /* 0x0000091d0400c986 */ /* 0x000fe2000c101124 */
[----:B------:R-:W-:-:S05]  /*6bc0*/  ISETP.LT.OR P4, PT, R0, 0x11, !P1 ;  /* 0x000000110000780c */ /* 0x000fca0004f81670 */
[----:B0-----:R-:W-:-:S04]  /*6bd0*/  @!P2 IMAD R3, R30, R154, RZ ;  /* 0x0000009a1e03a224 */ /* 0x001fc800078e02ff */
[-C--:B------:R-:W-:Y:S01]  /*6be0*/  @!P3 IMAD R31, R31, R154.reuse, RZ ;  /* 0x0000009a1f1fb224 */ /* 0x080fe200078e02ff */
[----:B------:R0:W-:Y:S01]  /*6bf0*/  @!P2 STG.E.U8 desc[UR36][R6.64+0x8], R3 ;  /* 0x000008030600a986 */ /* 0x0001e2000c101124 */
[----:B------:R-:W-:Y:S02]  /*6c00*/  ISETP.LT.OR P2, PT, R0, 0x12, !P1 ;  /* 0x000000120000780c */ /* 0x000fe40004f41670 */
[----:B-1----:R-:W-:Y:S01]  /*6c10*/  @!P4 IMAD R9, R32, R154, RZ ;  /* 0x0000009a2009c224 */ /* 0x002fe200078e02ff */
[----:B------:R-:W-:Y:S01]  /*6c20*/  @!P3 STG.E.U8 desc[UR36][R6.64+0x9], R31 ;  /* 0x0000091f0600b986 */ /* 0x000fe2000c101124 */
[----:B------:R-:W-:-:S03]  /*6c30*/  ISETP.LT.OR P3, PT, R0, 0x11, !P0 ;  /* 0x000000110000780c */ /* 0x000fc60004761670 */
[----:B------:R1:W-:Y:S01]  /*6c40*/  @!P4 STG.E.U8 desc[UR36][R4.64+0x10], R9 ;  /* 0x000010090400c986 */ /* 0x0003e2000c101124 */
[----:B------:R-:W-:-:S05]  /*6c50*/  ISETP.LT.OR P4, PT, R0, 0x12, !P0 ;  /* 0x000000120000780c */ /* 0x000fca0004781670 */
[----:B------:R-:W-:-:S04]  /*6c60*/  @!P2 IMAD R33, R33, R154, RZ ;  /* 0x0000009a2121a224 */ /* 0x000fc800078e02ff */
[-C--:B--2---:R-:W-:Y:S01]  /*6c70*/  @!P3 IMAD R11, R34, R154.reuse, RZ ;  /* 0x0000009a220bb224 */ /* 0x084fe200078e02ff */
        /* <DEDUP_REMOVED lines=336> */
[----:B------:R4:W-:Y:S01]  /*8180*/  @!P3 STG.E.U8 desc[UR36][R4.64+0xf1], R145 ;  /* 0x0000f1910400b986 */ /* 0x0009e2000c101124 */
[C---:B------:R-:W-:Y:S02]  /*8190*/  ISETP.LT.OR P3, PT, R0.reuse, 0xf9, !P1 ;  /* 0x000000f90000780c */ /* 0x040fe40004f61670 */
[C---:B------:R-:W-:Y:S01]  /*81a0*/  ISETP.LT.OR P1, PT, R0.reuse, 0xfa, !P1 ;  /* 0x000000fa0000780c */ /* 0x040fe20004f21670 */
[----:B------:R4:W-:Y:S01]  /*81b0*/  @!P4 STG.E.U8 desc[UR36][R6.64+0xf0], R9 ;  /* 0x0000f0090600c986 */ /* 0x0009e2000c101124 */
[----:B------:R-:W-:-:S02]  /*81c0*/  ISETP.LT.OR P4, PT, R0, 0xf9, !P0 ;  /* 0x000000f90000780c */ /* 0x000fc40004781670 */
[----:B------:R-:W-:-:S03]  /*81d0*/  ISETP.LT.OR P0, PT, R0, 0xfa, !P0 ;  /* 0x000000fa0000780c */ /* 0x000fc60004701670 */
[----:B------:R-:W-:-:S04]  /*81e0*/  @!P2 IMAD R147, R147, R154, RZ ;  /* 0x0000009a9393a224 */ /* 0x000fc800078e02ff */
[-C--:B--2---:R-:W-:Y:S01]  /*81f0*/  @!P3 IMAD R11, R148, R154.reuse, RZ ;  /* 0x0000009a940bb224 */ /* 0x084fe200078e02ff */
[----:B------:R4:W-:Y:S01]  /*8200*/  @!P2 STG.E.U8 desc[UR36][R6.64+0xf1], R147 ;  /* 0x0000f1930600a986 */ /* 0x0009e2000c101124 */
[-C--:B------:R-:W-:Y:S02]  /*8210*/  @!P1 IMAD R149, R149, R154.reuse, RZ ;  /* 0x0000009a95959224 */ /* 0x080fe400078e02ff */
[-C--:B0-----:R-:W-:Y:S01]  /*8220*/  @!P4 IMAD R3, R150, R154.reuse, RZ ;  /* 0x0000009a9603c224 */ /* 0x081fe200078e02ff */
[----:B------:R4:W-:Y:S01]  /*8230*/  @!P3 STG.E.U8 desc[UR36][R4.64+0xf8], R11 ;  /* 0x0000f80b0400b986 */ /* 0x0009e2000c101124 */
[----:B------:R-:W-:-:S03]  /*8240*/  @!P0 IMAD R151, R151, R154, RZ ;  /* 0x0000009a97978224 */ /* 0x000fc600078e02ff */
[----:B------:R4:W-:Y:S04]  /*8250*/  @!P1 STG.E.U8 desc[UR36][R4.64+0xf9], R149 ;  /* 0x0000f99504009986 */ /* 0x0009e8000c101124 */
[----:B------:R4:W-:Y:S04]  /*8260*/  @!P4 STG.E.U8 desc[UR36][R6.64+0xf8], R3 ;  /* 0x0000f8030600c986 */ /* 0x0009e8000c101124 */
[----:B------:R4:W-:Y:S02]  /*8270*/  @!P0 STG.E.U8 desc[UR36][R6.64+0xf9], R151 ;  /* 0x0000f99706008986 */ /* 0x0009e4000c101124 */
.L_x_292:
[----:B------:R-:W-:Y:S05]  /*8280*/  BSYNC B0 ;  /* 0x0000000000007941 */ /* 0x000fea0003800000 */
.L_x_34:
[----:B------:R-:W-:Y:S01]  /*8290*/  ULDC UR4, c[0x0][0xc] ;  /* 0x0000030000047ab9 */ /* 0x000fe20000000800 */
[----:B------:R-:W-:Y:S01]  /*82a0*/  ULDC UR5, c[0x0][0x10] ;  /* 0x0000040000057ab9 */ /* 0x000fe20000000800 */
[----:B-1--4-:R-:W1:Y:S01]  /*82b0*/  LDC R3, c[0x0][0x14] ;  /* 0x00000500ff037b82 */ /* 0x012e620000000800 */
[----:B------:R-:W-:Y:S01]  /*82c0*/  UIMAD.WIDE.U32 UR4, UR4, UR5, URZ ;  /* 0x00000005040472a5 */ /* 0x000fe2000f8e003f */
[----:B------:R-:W-:Y:S01]  /*82d0*/  PRMT R0, RZ, 0x7610, R0 ;  /* 0x00007610ff007816 */ /* 0x000fe20000000000 */
[----:B------:R-:W-:Y:S02]  /*82e0*/  IMAD.MOV.U32 R152, RZ, RZ, -0x1 ;  /* 0xffffffffff987424 */ /* 0x000fe400078e00ff */
[----:B------:R-:W-:Y:S02]  /*82f0*/  IMAD.MOV.U32 R22, RZ, RZ, -0x1 ;  /* 0xffffffffff167424 */ /* 0x000fe400078e00ff */
[----:B-1----:R-:W-:-:S04]  /*8300*/  IMAD.WIDE.U32 R16, R3, UR4, R16 ;  /* 0x0000000403107c25 */ /* 0x002fc8000f8e0010 */
[----:B------:R-:W-:Y:S01]  /*8310*/  IMAD R3, R3, UR5, RZ ;  /* 0x0000000503037c24 */ /* 0x000fe2000f8e02ff */
[----:B------:R-:W-:Y:S02]  /*8320*/  ULDC.64 UR4, c[0x0][0x650] ;  /* 0x0001940000047ab9 */ /* 0x000fe40000000a00 */
[----:B------:R-:W-:Y:S01]  /*8330*/  ISETP.GE.U32.AND P0, PT, R16, UR4, PT ;  /* 0x0000000410007c0c */ /* 0x000fe2000bf06070 */
[----:B------:R-:W-:-:S05]  /*8340*/  IMAD.IADD R17, R17, 0x1, R3 ;  /* 0x0000000111117824 */ /* 0x000fca00078e0203 */
[----:B------:R-:W-:-:S13]  /*8350*/  ISETP.GE.U32.AND.EX P0, PT, R17, UR5, PT, P0 ;  /* 0x0000000511007c0c */ /* 0x000fda000bf06100 */
[----:B------:R-:W-:Y:S05]  /*8360*/  @P0 BRA `(.L_x_293) ;  /* 0x0000000400640947 */ /* 0x000fea0003800000 */
[----:B------:R-:W1:Y:S01]  /*8370*/  S2R R12, SR_CTAID.X ;  /* 0x00000000000c7919 */ /* 0x000e620000002500 */
[----:B------:R-:W2:Y:S01]  /*8380*/  LDC.64 R10, c[0x0][0x628] ;  /* 0x00018a00ff0a7b82 */ /* 0x000ea20000000a00 */
[----:B------:R-:W-:Y:S01]  /*8390*/  ULDC UR4, c[0x0][0x150] ;  /* 0x0000540000047ab9 */ /* 0x000fe20000000800 */
[----:B------:R-:W-:Y:S01]  /*83a0*/  IMAD.MOV.U32 R8, RZ, RZ, R16 ;  /* 0x000000ffff087224 */ /* 0x000fe200078e0010 */
[----:B------:R-:W4:Y:S01]  /*83b0*/  S2R R24, SR_CTAID.Y ;  /* 0x0000000000187919 */ /* 0x000f220000002600 */
[----:B------:R-:W-:-:S04]  /*83c0*/  IMAD.MOV.U32 R9, RZ, RZ, R17 ;  /* 0x000000ffff097224 */ /* 0x000fc800078e0011 */
[----:B------:R-:W0:Y:S08]  /*83d0*/  LDC R21, c[0x0][0x144] ;  /* 0x00005100ff157b82 */ /* 0x000e300000000800 */
[----:B------:R-:W0:Y:S08]  /*83e0*/  LDC R0, c[0x0][0x630] ;  /* 0x00018c00ff007b82 */ /* 0x000e300000000800 */
[----:B------:R-:W0:Y:S01]  /*83f0*/  LDC.64 R14, c[0x0][0x620] ;  /* 0x00018800ff0e7b82 */ /* 0x000e220000000a00 */
[----:B--2---:R-:W-:-:S04]  /*8400*/  ISETP.NE.U32.AND P0, PT, R10, RZ, PT ;  /* 0x000000ff0a00720c */ /* 0x004fc80003f05070 */
[----:B------:R-:W-:Y:S02]  /*8410*/  ISETP.NE.AND.EX P0, PT, R11, RZ, PT, P0 ;  /* 0x000000ff0b00720c */ /* 0x000fe40003f05300 */
[----:B-1----:R-:W-:-:S05]  /*8420*/  I2FP.F32.U32 R3, R12 ;  /* 0x0000000c00037245 */ /* 0x002fca0000201000 */
[----:B------:R-:W-:-:S04]  /*8430*/  FMUL R3, R3, UR4 ;  /* 0x0000000403037c20 */ /* 0x000fc80008400000 */
[----:B------:R1:W2:Y:S02]  /*8440*/  F2I.U32.TRUNC.NTZ R20, R3 ;  /* 0x0000000300147305 */ /* 0x0002a4000020f000 */
[----:B----4-:R-:W-:Y:S05]  /*8450*/  @!P0 BRA `(.L_x_294) ;  /* 0x0000000000288947 */ /* 0x010fea0003800000 */
[----:B-1----:R-:W1:Y:S02]  /*8460*/  LDC R3, c[0x0][0x634] ;  /* 0x00018d00ff037b82 */ /* 0x002e640000000800 */
[----:B-1----:R-:W-:-:S05]  /*8470*/  IADD3 R3, P0, R16, R3, RZ ;  /* 0x0000000310037210 */ /* 0x002fca0007f1e0ff */
[----:B------:R-:W-:-:S04]  /*8480*/  IMAD.X R13, RZ, RZ, R17, P0 ;  /* 0x000000ffff0d7224 */ /* 0x000fc800000e0611 */
[----:B0-----:R-:W-:-:S04]  /*8490*/  IMAD.WIDE.U32 R4, R13, R10, RZ ;  /* 0x0000000a0d047225 */ /* 0x001fc800078e00ff */
[----:B---3--:R-:W-:-:S04]  /*84a0*/  IMAD.WIDE.U32 R6, P0, R3, R11, R4 ;  /* 0x0000000b03067225 */ /* 0x008fc80007800004 */
[----:B------:R-:W-:-:S04]  /*84b0*/  IMAD.WIDE.U32 R4, R3, R10, RZ ;  /* 0x0000000a03047225 */ /* 0x000fc800078e00ff */
[----:B------:R-:W-:Y:S01]  /*84c0*/  IMAD.X R9, RZ, RZ, RZ, P0 ;  /* 0x000000ffff097224 */ /* 0x000fe200000e06ff */
[----:B------:R-:W-:Y:S01]  /*84d0*/  IADD3 RZ, P0, R5, R6, RZ ;  /* 0x0000000605ff7210 */ /* 0x000fe20007f1e0ff */
[----:B------:R-:W-:-:S04]  /*84e0*/  IMAD.MOV.U32 R8, RZ, RZ, R7 ;  /* 0x000000ffff087224 */ /* 0x000fc800078e0007 */
[----:B------:R-:W-:-:S08]  /*84f0*/  IMAD.WIDE.U32.X R8, R13, R11, R8, P0 ;  /* 0x0000000b0d087225 */ /* 0x000fd000000e0408 */
.L_x_294:
[----:B------:R-:W4:Y:S01]  /*8500*/  LDC.64 R30, c[0x0][0x640] ;  /* 0x00019000ff1e7b82 */ /* 0x000f220000000a00 */
[-CC-:B0-----:R-:W-:Y:S01]  /*8510*/  SHF.R.U64 R22, R8, R0.reuse, R9.reuse ;  /* 0x0000000008167219 */ /* 0x181fe20000001209 */
[----:B--2---:R-:W-:Y:S01]  /*8520*/  IMAD.MOV R20, RZ, RZ, -R20 ;  /* 0x000000ffff147224 */ /* 0x004fe200078e0a14 */
[----:B------:R-:W-:Y:S01]  /*8530*/  SHF.R.U32.HI R0, RZ, R0, R9 ;  /* 0x00000000ff007219 */ /* 0x000fe20000011609 */
[----:B------:R-:W-:Y:S01]  /*8540*/  ULDC UR4, c[0x0][0x154] ;  /* 0x0000550000047ab9 */ /* 0x000fe20000000800 */
[----:B-1----:R-:W-:Y:S01]  /*8550*/  IADD3 R3, P0, RZ, -R22, RZ ;  /* 0x80000016ff037210 */ /* 0x002fe20007f1e0ff */
[----:B------:R-:W-:Y:S02]  /*8560*/  IMAD R26, R21, R20, R12 ;  /* 0x00000014151a7224 */ /* 0x000fe400078e020c */
[----:B---3--:R-:W0:Y:S01]  /*8570*/  LDC R6, c[0x0][0x618] ;  /* 0x00018600ff067b82 */ /* 0x008e220000000800 */
[----:B------:R-:W-:Y:S02]  /*8580*/  IMAD.MOV.U32 R7, RZ, RZ, 0x1 ;  /* 0x00000001ff077424 */ /* 0x000fe400078e00ff */
[----:B------:R-:W-:-:S04]  /*8590*/  IMAD.X R5, RZ, RZ, ~R0, P0 ;  /* 0x000000ffff057224 */ /* 0x000fc800000e0e00 */
[-C--:B------:R-:W-:Y:S01]  /*85a0*/  IMAD R0, R5, R14.reuse, RZ ;  /* 0x0000000e05007224 */ /* 0x080fe200078e02ff */
[----:B------:R-:W1:Y:S01]  /*85b0*/  LDC R8, c[0x0][0x608] ;  /* 0x00018200ff087b82 */ /* 0x000e620000000800 */
[----:B------:R-:W-:-:S04]  /*85c0*/  IMAD.WIDE.U32 R4, R3, R14, R16 ;  /* 0x0000000e03047225 */ /* 0x000fc800078e0010 */
[----:B------:R-:W-:Y:S01]  /*85d0*/  IMAD R3, R3, R15, R0 ;  /* 0x0000000f03037224 */ /* 0x000fe200078e0200 */
[----:B------:R-:W-:Y:S02]  /*85e0*/  I2FP.F32.U32 R0, R24 ;  /* 0x0000001800007245 */ /* 0x000fe40000201000 */
[----:B------:R-:W2:Y:S01]  /*85f0*/  LDC R28, c[0x0][0x658] ;  /* 0x00019600ff1c7b82 */ /* 0x000ea20000000800 */
[----:B------:R-:W-:Y:S01]  /*8600*/  IMAD.IADD R3, R5, 0x1, R3 ;  /* 0x0000000105037824 */ /* 0x000fe200078e0203 */
[----:B----4-:R-:W-:Y:S01]  /*8610*/  ISETP.NE.U32.AND P0, PT, R30, RZ, PT ;  /* 0x000000ff1e00720c */ /* 0x010fe20003f05070 */
[----:B------:R-:W-:Y:S01]  /*8620*/  FMUL R0, R0, UR4 ;  /* 0x0000000400007c20 */ /* 0x000fe20008400000 */
[----:B------:R-:W-:Y:S02]  /*8630*/  IMAD.MOV.U32 R5, RZ, RZ, -0x1 ;  /* 0xffffffffff057424 */ /* 0x000fe400078e00ff */
[----:B------:R-:W-:Y:S01]  /*8640*/  ISETP.NE.AND.EX P0, PT, R31, RZ, PT, P0 ;  /* 0x000000ff1f00720c */ /* 0x000fe20003f05300 */
[----:B------:R3:W4:Y:S01]  /*8650*/  F2I.U32.TRUNC.NTZ R13, R0 ;  /* 0x00000000000d7305 */ /* 0x000722000020f000 */
[----:B------:R-:W3:Y:S01]  /*8660*/  LDC R15, c[0x0][0x148] ;  /* 0x00005200ff0f7b82 */ /* 0x000ee20000000800 */
[----:B0-----:R-:W-:-:S02]  /*8670*/  SHF.R.U64 R12, R4, R6, R3 ;  /* 0x00000006040c7219 */ /* 0x001fc40000001203 */
[----:B------:R-:W-:-:S05]  /*8680*/  SHF.R.U32.HI R3, RZ, R6, R3 ;  /* 0x00000006ff037219 */ /* 0x000fca0000011603 */
[----:B------:R-:W0:Y:S01]  /*8690*/  LDC R20, c[0x0][0x600] ;  /* 0x00018000ff147b82 */ /* 0x000e220000000800 */
[-CC-:B-1----:R-:W-:Y:S02]  /*86a0*/  SHF.R.U64 R10, R12, R8.reuse, R3.reuse ;  /* 0x000000080c0a7219 */ /* 0x182fe40000001203 */
[----:B------:R-:W-:-:S05]  /*86b0*/  SHF.R.U32.HI R3, RZ, R8, R3 ;  /* 0x00000008ff037219 */ /* 0x000fca0000011603 */
[----:B------:R-:W1:Y:S01]  /*86c0*/  LDC R21, c[0x0][0x648] ;  /* 0x00019200ff157b82 */ /* 0x000e620000000800 */
[-C--:B--2---:R-:W-:Y:S02]  /*86d0*/  SHF.L.U32 R4, R5, R28.reuse, RZ ;  /* 0x0000001c05047219 */ /* 0x084fe400000006ff */
[-CC-:B------:R-:W-:Y:S02]  /*86e0*/  SHF.R.U64 R14, R10, R28.reuse, R3.reuse ;  /* 0x0000001c0a0e7219 */ /* 0x180fe40000001203 */
[----:B------:R-:W-:Y:S02]  /*86f0*/  SHF.R.U32.HI R5, RZ, R28, R3 ;  /* 0x0000001cff057219 */ /* 0x000fe40000011603 */
[----:B------:R-:W-:Y:S01]  /*8700*/  LOP3.LUT R153, RZ, R4, RZ, 0x33, !PT ;  /* 0x00000004ff997212 */ /* 0x000fe200078e33ff */
[----:B------:R-:W2:Y:S01]  /*8710*/  LDC R25, c[0x0][0x638] ;  /* 0x00018e00ff197b82 */ /* 0x000ea20000000800 */
[----:B------:R-:W-:Y:S01]  /*8720*/  SHF.L.U32 R28, R7, R28, RZ ;  /* 0x0000001c071c7219 */ /* 0x000fe200000006ff */
[----:B------:R-:W-:-:S06]  /*8730*/  IMAD.MOV.U32 R4, RZ, RZ, R14 ;  /* 0x000000ffff047224 */ /* 0x000fcc00078e000e */
[----:B------:R-:W0:Y:S01]  /*8740*/  LDC R27, c[0x0][0x610] ;  /* 0x00018400ff1b7b82 */ /* 0x000e220000000800 */
[----:B----4-:R-:W-:Y:S05]  /*8750*/  @!P0 BRA `(.L_x_295) ;  /* 0x0000000000288947 */ /* 0x010fea0003800000 */
        /* <DEDUP_REMOVED lines=10> */
.L_x_295:
[----:B------:R-:W-:Y:S01]  /*8800*/  ISETP.NE.AND P0, PT, R2, 0x1, PT ;  /* 0x000000010200780c */ /* 0x000fe20003f05270 */
[----:B------:R-:W-:Y:S01]  /*8810*/  IMAD.MOV R13, RZ, RZ, -R13 ;  /* 0x000000ffff0d7224 */ /* 0x000fe200078e0a0d */
[----:B-1-3--:R-:W-:Y:S01]  /*8820*/  SHF.R.U64 R0, R4, R21, R5 ;  /* 0x0000001504007219 */ /* 0x00afe20000001205 */
[----:B0-----:R-:W-:Y:S01]  /*8830*/  VIADD R5, R20, 0xffffffff ;  /* 0xffffffff14057836 */ /* 0x001fe20000000000 */
[----:B------:R-:W-:-:S03]  /*8840*/  LOP3.LUT R153, R10, R153, RZ, 0xc0, !PT ;  /* 0x000000990a997212 */ /* 0x000fc600078ec0ff */
[----:B------:R-:W-:Y:S01]  /*8850*/  IMAD.MOV R3, RZ, RZ, -R0 ;  /* 0x000000ffff037224 */ /* 0x000fe200078e0a00 */
[----:B------:R-:W-:Y:S01]  /*8860*/  LOP3.LUT R5, R12, R5, RZ, 0xc0, !PT ;  /* 0x000000050c057212 */ /* 0x000fe200078ec0ff */
[----:B------:R-:W-:Y:S02]  /*8870*/  IMAD R153, R28, R0, R153 ;  /* 0x000000001c997224 */ /* 0x000fe400078e0299 */
[----:B--2---:R-:W-:Y:S02]  /*8880*/  IMAD R0, R3, R25, R14 ;  /* 0x0000001903007224 */ /* 0x004fe400078e020e */
[----:B------:R-:W-:Y:S02]  /*8890*/  @P0 IMAD R26, R15, R13, R24 ;  /* 0x0000000d0f1a0224 */ /* 0x000fe400078e0218 */
[----:B------:R-:W-:Y:S02]  /*88a0*/  IMAD R4, R0, R20, R5 ;  /* 0x0000001400047224 */ /* 0x000fe400078e0205 */
[----:B------:R-:W-:-:S02]  /*88b0*/  IMAD R153, R153, R27, R26 ;  /* 0x0000001b99997224 */ /* 0x000fc400078e021a */
[----:B------:R-:W-:-:S03]  /*88c0*/  IMAD.MOV.U32 R3, RZ, RZ, 0x1 ;  /* 0x00000001ff037424 */ /* 0x000fc600078e00ff */
[----:B------:R-:W-:Y:S02]  /*88d0*/  SEL R152, R4, R153, !P0 ;  /* 0x0000009904987207 */ /* 0x000fe40004000000 */
[----:B------:R-:W-:Y:S02]  /*88e0*/  PRMT R0, R3, 0x7610, R0 ;  /* 0x0000761003007816 */ /* 0x000fe40000000000 */
[----:B------:R-:W-:-:S07]  /*88f0*/  SEL R153, R153, R4, !P0 ;  /* 0x0000000499997207 */ /* 0x000fce0004000000 */
.L_x_293:
[----:B------:R-:W-:-:S13]  /*8900*/  LOP3.LUT P0, RZ, R0, 0xff, RZ, 0xc0, !PT ;  /* 0x000000ff00ff7812 */ /* 0x000fda000780c0ff */
[----:B------:R-:W-:Y:S05]  /*8910*/  @P0 BRA `(.L_x_296) ;  /* 0xffffff8800100947 */ /* 0x000fea000383ffff */
[----:B------:R-:W-:Y:S05]  /*8920*/  EXIT ;  /* 0x000000000000794d */ /* 0x000fea0003800000 */
.L_x_7:
[----:B0-----:R-:W-:Y:S01]  /*8930*/  ULDC.64 UR4, c[0x0][0x650] ;  /* 0x0001940000047ab9 */ /* 0x001fe20000000a00 */
        /* <DEDUP_REMOVED lines=25> */
.L_x_298:
[----:B------:R-:W0:Y:S01]  /*8ad0*/  LDC.64 R26, c[0x0][0x640] ;  /* 0x00019000ff1a7b82 */ /* 0x000e220000000a00 */
[-CC-:B------:R-:W-:Y:S01]  /*8ae0*/  SHF.R.U64 R21, R12, R8.reuse, R13.reuse ;  /* 0x000000080c157219 */ /* 0x180fe2000000120d */
[----:B------:R-:W-:Y:S01]  /*8af0*/  IMAD.MOV.U32 R30, RZ, RZ, 0x1 ;  /* 0x00000001ff1e7424 */ /* 0x000fe200078e00ff */
[----:B------:R-:W-:Y:S02]  /*8b00*/  SHF.R.U32.HI R6, RZ, R8, R13 ;  /* 0x00000008ff067219 */ /* 0x000fe4000001160d */
[----:B------:R-:W-:-:S03]  /*8b10*/  IADD3 R11, P0, RZ, -R21, RZ ;  /* 0x80000015ff0b7210 */ /* 0x000fc60007f1e0ff */
[----:B------:R-:W1:Y:S02]  /*8b20*/  LDC R10, c[0x0][0x618] ;  /* 0x00018600ff0a7b82 */ /* 0x000e640000000800 */
[----:B------:R-:W-:-:S04]  /*8b30*/  IMAD.X R7, RZ, RZ, ~R6, P0 ;  /* 0x000000ffff077224 */ /* 0x000fc800000e0e06 */
[-C--:B------:R-:W-:Y:S02]  /*8b40*/  IMAD R8, R7, R22.reuse, RZ ;  /* 0x0000001607087224 */ /* 0x080fe400078e02ff */
[----:B------:R-:W2:Y:S01]  /*8b50*/  LDC R12, c[0x0][0x608] ;  /* 0x00018200ff0c7b82 */ /* 0x000ea20000000800 */
[----:B------:R-:W-:-:S04]  /*8b60*/  IMAD.WIDE.U32 R6, R11, R22, R16 ;  /* 0x000000160b067225 */ /* 0x000fc800078e0010 */
[----:B------:R-:W-:-:S03]  /*8b70*/  IMAD R11, R11, R23, R8 ;  /* 0x000000170b0b7224 */ /* 0x000fc600078e0208 */
[----:B------:R-:W3:Y:S01]  /*8b80*/  LDC R25, c[0x0][0x658] ;  /* 0x00019600ff197b82 */ /* 0x000ee20000000800 */
[----:B------:R-:W-:Y:S01]  /*8b90*/  IMAD.IADD R7, R7, 0x1, R11 ;  /* 0x0000000107077824 */ /* 0x000fe200078e020b */
[----:B0-----:R-:W-:-:S04]  /*8ba0*/  ISETP.NE.U32.AND P0, PT, R26, RZ, PT ;  /* 0x000000ff1a00720c */ /* 0x001fc80003f05070 */
[----:B------:R-:W-:Y:S02]  /*8bb0*/  ISETP.NE.AND.EX P0, PT, R27, RZ, PT, P0 ;  /* 0x000000ff1b00720c */ /* 0x000fe40003f05300 */
[----:B------:R-:W0:Y:S01]  /*8bc0*/  LDC R22, c[0x0][0x600] ;  /* 0x00018000ff167b82 */ /* 0x000e220000000800 */
[-CC-:B-1----:R-:W-:Y:S02]  /*8bd0*/  SHF.R.U64 R8, R6, R10.reuse, R7.reuse ;  /* 0x0000000a06087219 */ /* 0x182fe40000001207 */
[----:B------:R-:W-:Y:S01]  /*8be0*/  SHF.R.U32.HI R7, RZ, R10, R7 ;  /* 0x0000000aff077219 */ /* 0x000fe20000011607 */
[----:B------:R-:W-:-:S04]  /*8bf0*/  IMAD.MOV.U32 R10, RZ, RZ, -0x1 ;  /* 0xffffffffff0a7424 */ /* 0x000fc800078e00ff */
        /* <DEDUP_REMOVED lines=21> */
.L_x_299:
[----:B------:R-:W-:Y:S01]  /*8d50*/  ISETP.NE.AND P0, PT, R2, 0x1, PT ;  /* 0x000000010200780c */ /* 0x000fe20003f05270 */
[----:B0-----:R-:W-:Y:S01]  /*8d60*/  VIADD R11, R22, 0xffffffff ;  /* 0xffffffff160b7836 */ /* 0x001fe20000000000 */
[----:B-1----:R-:W-:Y:S02]  /*8d70*/  SHF.R.U64 R6, R6, R24, R7 ;  /* 0x0000001806067219 */ /* 0x002fe40000001207 */
[----:B------:R-:W-:Y:S02]  /*8d80*/  SHF.L.U32 R30, R30, R25, RZ ;  /* 0x000000191e1e7219 */ /* 0x000fe400000006ff */
[----:B------:R-:W-:Y:S01]  /*8d90*/  LOP3.LUT R5, R23, R32, RZ, 0xc0, !PT ;  /* 0x0000002017057212 */ /* 0x000fe200078ec0ff */
[----:B------:R-:W-:-:S04]  /*8da0*/  IMAD.MOV R7, RZ, RZ, -R6 ;  /* 0x000000ffff077224 */ /* 0x000fc800078e0a06 */
[----:B------:R-:W-:Y:S01]  /*8db0*/  IMAD R6, R30, R6, R5 ;  /* 0x000000061e067224 */ /* 0x000fe200078e0205 */
[----:B------:R-:W-:Y:S01]  /*8dc0*/  LOP3.LUT R5, R8, R11, RZ, 0xc0, !PT ;  /* 0x0000000b08057212 */ /* 0x000fe200078ec0ff */
[----:B------:R-:W-:Y:S02]  /*8dd0*/  @P0 IMAD R3, R9, R14, R4 ;  /* 0x0000000e09030224 */ /* 0x000fe400078e0204 */
[----:B--2---:R-:W-:Y:S02]  /*8de0*/  IMAD R4, R7, R28, R20 ;  /* 0x0000001c07047224 */ /* 0x004fe400078e0214 */
[----:B---3--:R-:W-:Y:S02]  /*8df0*/  IMAD R3, R6, R29, R3 ;  /* 0x0000001d06037224 */ /* 0x008fe400078e0203 */
[----:B------:R-:W-:Y:S02]  /*8e00*/  IMAD R4, R4, R22, R5 ;  /* 0x0000001604047224 */ /* 0x000fe400078e0205 */
[----:B------:R-:W-:-:S02]  /*8e10*/  IMAD.MOV.U32 R8, RZ, RZ, 0x1 ;  /* 0x00000001ff087424 */ /* 0x000fc400078e00ff */
[----:B------:R-:W-:Y:S01]  /*8e20*/  IMAD.MOV.U32 R6, RZ, RZ, R21 ;  /* 0x000000ffff067224 */ /* 0x000fe200078e0015 */
[----:B------:R-:W-:Y:S02]  /*8e30*/  SEL R7, R4, R3, !P0 ;  /* 0x0000000304077207 */ /* 0x000fe40004000000 */
[----:B------:R-:W-:-:S07]  /*8e40*/  SEL R20, R3, R4, !P0 ;  /* 0x0000000403147207 */ /* 0x000fce0004000000 */
.L_x_297:
[----:B------:R-:W-:-:S08]  /*8e50*/  NOP ;  /* 0x0000000000007918 */ /* 0x000fd00000000000 */
[----:B------:R-:W0:-:S00]  /*8e60*/  USETMAXREG.DEALLOC.CTAPOOL 0x28 ;  /* 0x00000028000079c8 */ /* 0x000e0000080e0500 */
[----:B0-----:R-:W-:-:S13]  /*8e70*/  ISETP.NE.AND P0, PT, R0, RZ, PT ;  /* 0x000000ff0000720c */ /* 0x001fda0003f05270 */
[----:B------:R-:W-:Y:S05]  /*8e80*/  @P0 EXIT ;  /* 0x000000000000094d */ /* 0x000fea0003800000 */
[----:B------:R-:W-:Y:S01]  /*8e90*/  LOP3.LUT P0, RZ, R8, 0xff, RZ, 0xc0, !PT ;  /* 0x000000ff08ff7812 */ /* 0x000fe2000780c0ff */
[----:B------:R-:W-:Y:S02]  /*8ea0*/  IMAD.MOV.U32 R0, RZ, RZ, 0x1 ;  /* 0x00000001ff007424 */ /* 0x000fe400078e00ff */
[----:B------:R-:W-:-:S10]  /*8eb0*/  IMAD.MOV.U32 R3, RZ, RZ, RZ ;  /* 0x000000ffff037224 */ /* 0x000fd400078e00ff */
[----:B------:R-:W-:Y:S05]  /*8ec0*/  @!P0 BRA `(.L_x_300) ;  /* 0x0000000c00448947 */ /* 0x000fea0003800000 */
[----:B------:R-:W0:Y:S01]  /*8ed0*/  LDC R0, c[0x0][0x28c] ;  /* 0x0000a300ff007b82 */ /* 0x000e220000000800 */
[----:B------:R-:W-:Y:S01]  /*8ee0*/  ULDC UR5, c[0x0][0x658] ;  /* 0x0001960000057ab9 */ /* 0x000fe20000000800 */
[----:B------:R-:W-:Y:S01]  /*8ef0*/  UMOV UR7, 0xffffffff ;  /* 0xffffffff00077882 */ /* 0x000fe20000000000 */
[----:B------:R-:W-:Y:S01]  /*8f00*/  ULDC UR6, c[0x0][0xc] ;  /* 0x0000030000067ab9 */ /* 0x000fe20000000800 */
[----:B------:R-:W-:Y:S01]  /*8f10*/  USHF.L.U32 UR8, UR7, UR5, URZ ;  /* 0x0000000507087299 */ /* 0x000fe2000800063f */
[----:B------:R-:W-:Y:S01]  /*8f20*/  BSSY B0, `(.L_x_300) ;  /* 0x00000cb000007945 */ /* 0x000fe20003800000 */
[----:B------:R-:W-:Y:S01]  /*8f30*/  UMOV UR9, 0x1 ;  /* 0x0000000100097882 */ /* 0x000fe20000000000 */
[----:B------:R-:W-:Y:S01]  /*8f40*/  ULDC UR7, c[0x0][0x10] ;  /* 0x0000040000077ab9 */ /* 0x000fe20000000800 */
[----:B------:R-:W1:Y:S01]  /*8f50*/  S2UR UR10, SR_CgaCtaId ;  /* 0x00000000000a79c3 */ /* 0x000e620000008800 */
[----:B------:R-:W-:Y:S01]  /*8f60*/  UIMAD.WIDE.U32 UR6, UR6, UR7, URZ ;  /* 0x00000007060672a5 */ /* 0x000fe2000f8e003f */
[----:B------:R-:W-:Y:S01]  /*8f70*/  IMAD.MOV.U32 R11, RZ, RZ, 0x1 ;  /* 0x00000001ff0b7424 */ /* 0x000fe200078e00ff */
[----:B------:R-:W-:Y:S01]  /*8f80*/  USHF.L.U32 UR17, UR9, UR5, URZ ;  /* 0x0000000509117299 */ /* 0x000fe2000800063f */
[----:B------:R-:W-:Y:S01]  /*8f90*/  LOP3.LUT R8, R19, 0x2, RZ, 0xfc, !PT ;  /* 0x0000000213087812 */ /* 0x000fe200078efcff */
[----:B------:R-:W-:Y:S01]  /*8fa0*/  ULDC UR4, c[0x0][0x600] ;  /* 0x0001800000047ab9 */ /* 0x000fe20000000800 */
[----:B------:R-:W-:Y:S01]  /*8fb0*/  ULDC UR5, c[0x0][0x14] ;  /* 0x0000050000057ab9 */ /* 0x000fe20000000800 */
[----:B------:R-:W-:-:S02]  /*8fc0*/  UIADD3 UR4, UR4, -0x1, URZ ;  /* 0xffffffff04047890 */ /* 0x000fc4000fffe03f */
[----:B------:R-:W-:Y:S02]  /*8fd0*/  UIMAD.WIDE.U32 UR22, UR6, UR5, URZ ;  /* 0x00000005061672a5 */ /* 0x000fe4000f8e003f */
[----:B------:R-:W-:Y:S02]  /*8fe0*/  UIMAD UR13, UR7, UR5, URZ ;  /* 0x00000005070d72a4 */ /* 0x000fe4000f8e023f */
[----:B------:R-:W-:Y:S02]  /*8ff0*/  ULOP3.LUT UR16, URZ, UR8, URZ, 0x33, !UPT ;  /* 0x000000083f107292 */ /* 0x000fe4000f8e333f */
[----:B------:R-:W-:Y:S01]  /*9000*/  UIADD3 UR13, UR23, UR13, URZ ;  /* 0x0000000d170d7290 */ /* 0x000fe2000fffe03f */
[----:B0-----:R-:W-:Y:S01]  /*9010*/  VIADD R0, R0, 0x7f ;  /* 0x0000007f00007836 */ /* 0x001fe20000000000 */
[----:B------:R-:W-:-:S04]  /*9020*/  ULDC.64 UR24, c[0x0][0x198] ;  /* 0x0000660000187ab9 */ /* 0x000fc80000000a00 */
[----:B------:R-:W-:Y:S01]  /*9030*/  SHF.R.S32.HI R3, RZ, 0x1f, R0 ;  /* 0x0000001fff037819 */ /* 0x000fe20000011400 */
[----:B-1----:R-:W-:-:S03]  /*9040*/  IMAD.U32 R9, RZ, RZ, UR10 ;  /* 0x0000000aff097e24 */ /* 0x002fc6000f8e00ff */
[----:B------:R-:W-:Y:S01]  /*9050*/  LEA.HI R3, R3, R0, RZ, 0x7 ;  /* 0x0000000003037211 */ /* 0x000fe200078f38ff */
[----:B------:R-:W-:-:S03]  /*9060*/  IMAD.MOV.U32 R0, RZ, RZ, 0x1 ;  /* 0x00000001ff007424 */ /* 0x000fc600078e00ff */
[----:B------:R-:W-:Y:S01]  /*9070*/  SHF.R.S32.HI R10, RZ, 0x7, R3 ;  /* 0x00000007ff0a7819 */ /* 0x000fe20000011403 */
[----:B------:R-:W-:Y:S01]  /*9080*/  IMAD.MOV.U32 R3, RZ, RZ, RZ ;  /* 0x000000ffff037224 */ /* 0x000fe200078e00ff */
[----:B------:R-:W-:-:S03]  /*9090*/  LEA R12, R9, 0x100, 0xd ;  /* 0x00000100090c7811 */ /* 0x000fc600078e68ff */
[----:B------:R-:W-:-:S07]  /*90a0*/  VIADD R13, R10, 0x1 ;  /* 0x000000010a0d7836 */ /* 0x000fce0000000000 */
.L_x_311:
[----:B------:R-:W-:-:S03]  /*90b0*/  UMOV UR5, 0xffffffff ;  /* 0xffffffff00057882 */ /* 0x000fc60000000000 */
[----:B------:R-:W-:Y:S05]  /*90c0*/  BRA.DIV UR5, `(.L_x_301) ;  /* 0x0000000e05887947 */ /* 0x000fea000b800000 */
[----:B------:R-:W-:-:S13]  /*90d0*/  ELECT P6, URZ, PT ;  /* 0x00000000003f782f */ /* 0x000fda00038c0000 */
.L_x_321:
[----:B------:R-:W0:Y:S01]  /*90e0*/  LDC R4, c[0x0][0x28c] ;  /* 0x0000a300ff047b82 */ /* 0x000e220000000800 */
[----:B------:R-:W-:Y:S01]  /*90f0*/  BSSY B1, `(.L_x_302) ;  /* 0x000003a000017945 */ /* 0x000fe20003800000 */
[----:B0-----:R-:W-:-:S13]  /*9100*/  ISETP.LT.OR P6, PT, R4, 0x1, !P6 ;  /* 0x000000010400780c */ /* 0x001fda00077c1670 */
[----:B------:R-:W-:Y:S05]  /*9110*/  @P6 BRA `(.L_x_303) ;  /* 0x0000000000dc6947 */ /* 0x000fea0003800000 */
[----:B------:R-:W-:Y:S02]  /*9120*/  IMAD R20, R20, 0x2, R9 ;  /* 0x0000000214147824 */ /* 0x000fe400078e0209 */
[----:B------:R-:W-:Y:S02]  /*9130*/  IMAD.SHL.U32 R21, R7, 0x100, RZ ;  /* 0x0000010007157824 */ /* 0x000fe400078e00ff */
[----:B------:R-:W-:Y:S02]  /*9140*/  IMAD.MOV.U32 R24, RZ, RZ, RZ ;  /* 0x000000ffff187224 */ /* 0x000fe400078e00ff */
[----:B------:R-:W-:Y:S02]  /*9150*/  IMAD.MOV.U32 R4, RZ, RZ, R13 ;  /* 0x000000ffff047224 */ /* 0x000fe400078e000d */
[----:B------:R-:W-:Y:S02]  /*9160*/  IMAD.MOV.U32 R5, RZ, RZ, R0 ;  /* 0x000000ffff057224 */ /* 0x000fe400078e0000 */
[----:B------:R-:W-:-:S02]  /*9170*/  IMAD.MOV.U32 R7, RZ, RZ, R3 ;  /* 0x000000ffff077224 */ /* 0x000fc400078e0003 */
[----:B------:R-:W-:-:S07]  /*9180*/  IMAD.SHL.U32 R20, R20, 0x40, RZ ;  /* 0x0000004014147824 */ /* 0x000fce00078e00ff */
.L_x_306:
[----:B------:R-:W0:Y:S01]  /*9190*/  S2UR UR5, SR_CgaCtaId ;  /* 0x00000000000579c3 */ /* 0x000e220000008800 */
[----:B------:R-:W-:Y:S02]  /*91a0*/  MOV R14, 0x400 ;  /* 0x00000400000e7802 */ /* 0x000fe40000000f00 */
[----:B------:R-:W-:-:S13]  /*91b0*/  LOP3.LUT P1, RZ, R18, 0x7f, RZ, 0xc0, !PT ;  /* 0x0000007f12ff7812 */ /* 0x000fda000782c0ff */
[----:B------:R-:W1:Y:S01]  /*91c0*/  @!P1 LDC R15, c[0x0][0x500] ;  /* 0x00014000ff0f9b82 */ /* 0x000e620000000800 */
[----:B0-----:R-:W-:-:S05]  /*91d0*/  IMAD.U32 R9, RZ, RZ, UR5 ;  /* 0x00000005ff097e24 */ /* 0x001fca000f8e00ff */
[----:B------:R-:W-:Y:S02]  /*91e0*/  LEA R22, R9, R14, 0x18 ;  /* 0x0000000e09167211 */ /* 0x000fe400078ec0ff */
[----:B------:R-:W-:-:S03]  /*91f0*/  SHF.L.U32 R14, R5, 0x1f, RZ ;  /* 0x0000001f050e7819 */ /* 0x000fc600000006ff */
[----:B------:R-:W-:-:S04]  /*9200*/  IMAD R23, R7, 0x8, R22 ;  /* 0x0000000807177824 */ /* 0x000fc800078e0216 */
[----:B------:R-:W0:Y:S02]  /*9210*/  SYNCS.PHASECHK.TRANS64.TRYWAIT P0, [R23+URZ+0x18], R14 ;  /* 0x0000180e170075a7 */ /* 0x000e24000800017f */
[----:B01----:R-:W-:Y:S05]  /*9220*/  @!P0 BRA `(.L_x_304) ;  /* 0x0000000c00508947 */ /* 0x003fea0003800000 */
.L_x_322:
[----:B0-----:R-:W-:Y:S01]  /*9230*/  PRMT R14, R8, 0x9910, RZ ;  /* 0x00009910080e7816 */ /* 0x001fe200000000ff */
[----:B------:R0:W-:Y:S03]  /*9240*/  @!P1 SYNCS.ARRIVE.TRANS64 RZ, [R23+URZ], R15 ;  /* 0x0000000f17ff99a7 */ /* 0x0001e6000800003f */
[----:B------:R-:W-:-:S13]  /*9250*/  ISETP.NE.AND P0, PT, R14, 0x2, PT ;  /* 0x000000020e00780c */ /* 0x000fda0003f05270 */
[----:B0-----:R-:W-:Y:S05]  /*9260*/  @P0 BRA `(.L_x_305) ;  /* 0x0000000000040947 */ /* 0x001fea0003800000 */
[----:B------:R-:W-:Y:S01]  /*9270*/  BPT.TRAP 0x1 ;  /* 0x000000040000795c */ /* 0x000fe20000300000 */
.L_x_305:
[C---:B------:R-:W-:Y:S01]  /*9280*/  IMAD R14, R7.reuse, 0x4000, R12 ;  /* 0x00004000070e7824 */ /* 0x040fe200078e020c */
[----:B------:R-:W-:Y:S01]  /*9290*/  R2UR UR8, R22 ;  /* 0x00000000160872ca */ /* 0x000fe200000e0000 */
[----:B------:R-:W-:Y:S01]  /*92a0*/  IMAD R22, R7, 0x8000, R22 ;  /* 0x0000800007167824 */ /* 0x000fe200078e0216 */
[----:B------:R-:W-:Y:S01]  /*92b0*/  R2UR UR18, R20 ;  /* 0x00000000141272ca */ /* 0x000fe200000e0000 */
[----:B------:R-:W-:Y:S01]  /*92c0*/  VIADD R4, R4, 0xffffffff ;  /* 0xffffffff04047836 */ /* 0x000fe20000000000 */
[----:B------:R-:W-:Y:S01]  /*92d0*/  R2UR UR5, R14 ;  /* 0x000000000e0572ca */ /* 0x000fe200000e0000 */
[----:B------:R-:W-:Y:S01]  /*92e0*/  UIADD3 UR6, UP0, UR24, 0xf0, URZ ;  /* 0x000000f018067890 */ /* 0x000fe2000ff1e03f */
[----:B------:R-:W-:Y:S01]  /*92f0*/  R2UR UR11, R22 ;  /* 0x00000000160b72ca */ /* 0x000fe200000e0000 */
[----:B------:R-:W-:Y:S01]  /*9300*/  UIADD3 UR26, UP1, UR24, 0x1f0, URZ ;  /* 0x000001f0181a7890 */ /* 0x000fe2000ff3e03f */
[----:B------:R-:W-:Y:S01]  /*9310*/  R2UR UR9, R23 ;  /* 0x00000000170972ca */ /* 0x000fe200000e0000 */
[----:B------:R-:W-:Y:S01]  /*9320*/  UIADD3.X UR7, URZ, UR25, URZ, UP0, !UPT ;  /* 0x000000193f077290 */ /* 0x000fe200087fe43f */
[----:B------:R-:W-:Y:S01]  /*9330*/  R2UR UR10, R24 ;  /* 0x00000000180a72ca */ /* 0x000fe200000e0000 */
[----:B------:R-:W-:Y:S01]  /*9340*/  VIADD R7, R7, 0x1 ;  /* 0x0000000107077836 */ /* 0x000fe20000000000 */
[----:B------:R-:W-:Y:S01]  /*9350*/  R2UR UR12, R6 ;  /* 0x00000000060c72ca */ /* 0x000fe200000e0000 */
[----:B------:R-:W-:Y:S01]  /*9360*/  UIADD3.X UR27, URZ, UR25, URZ, UP1, !UPT ;  /* 0x000000193f1b7290 */ /* 0x000fe20008ffe43f */
[----:B------:R-:W-:Y:S01]  /*9370*/  R2UR UR19, R21 ;  /* 0x00000000151372ca */ /* 0x000fe200000e0000 */
[----:B------:R-:W-:Y:S01]  /*9380*/  UMOV UR20, 0x30000 ;  /* 0x0003000000147882 */ /* 0x000fe20000000000 */
[----:B------:R-:W-:Y:S01]  /*9390*/  ISETP.GT.AND P1, PT, R4, 0x1, PT ;  /* 0x000000010400780c */ /* 0x000fe20003f24270 */
[----:B------:R-:W-:Y:S01]  /*93a0*/  UIADD3 UR8, UR8, UR5, URZ ;  /* 0x0000000508087290 */ /* 0x000fe2000fffe03f */
[----:B------:R-:W-:Y:S01]  /*93b0*/  ISETP.NE.AND P0, PT, R7, 0x3, PT ;  /* 0x000000030700780c */ /* 0x000fe20003f05270 */
[----:B------:R-:W-:Y:S01]  /*93c0*/  UIADD3 UR5, UR11, 0xc100, URZ ;  /* 0x0000c1000b057890 */ /* 0x000fe2000fffe03f */
[----:B------:R-:W-:Y:S01]  /*93d0*/  VIADD R24, R24, 0x80 ;  /* 0x0000008018187836 */ /* 0x000fe20000000000 */
[----:B------:R-:W-:Y:S01]  /*93e0*/  UMOV UR14, 0x0 ;  /* 0x00000000000e7882 */ /* 0x000fe20000000000 */
[----:B------:R-:W-:Y:S01]  /*93f0*/  UMOV UR15, 0x10000000 ;  /* 0x10000000000f7882 */ /* 0x000fe20000000000 */
[----:B------:R-:W-:Y:S01]  /*9400*/  UMOV UR11, UR18 ;  /* 0x00000012000b7c82 */ /* 0x000fe20008000000 */
[----:B------:R-:W-:-:S02]  /*9410*/  SEL R14, RZ, 0x1, P0 ;  /* 0x00000001ff0e7807 */ /* 0x000fc40000000000 */
[----:B------:R0:W-:Y:S01]  /*9420*/  UTMALDG.3D.MULTICAST [UR8], [UR6], UR20, desc[UR14] ;  /* 0x00000e08060073b4 */ /* 0x0001e20008011814 */
[----:B------:R-:W-:Y:S02]  /*9430*/  SEL R7, R7, RZ, P0 ;  /* 0x000000ff07077207 */ /* 0x000fe40000000000 */
[----:B------:R-:W-:Y:S01]  /*9440*/  LOP3.LUT R5, R5, R14, RZ, 0x3c, !PT ;  /* 0x0000000e05057212 */ /* 0x000fe200078e3cff */
[----:B0-----:R-:W-:Y:S01]  /*9450*/  UMOV UR8, UR5 ;  /* 0x0000000500087c82 */ /* 0x001fe20008000000 */
[----:B------:R-:W-:Y:S02]  /*9460*/  UMOV UR11, UR19 ;  /* 0x00000013000b7c82 */ /* 0x000fe40008000000 */
[----:B------:R0:W-:Y:S02]  /*9470*/  UTMALDG.3D [UR8], [UR26], desc[UR14] ;  /* 0x00000e081a0075b4 */ /* 0x0001e40008011000 */
[----:B0-----:R-:W-:Y:S05]  /*9480*/  @P1 BRA `(.L_x_306) ;  /* 0xfffffffc00401947 */ /* 0x001fea000383ffff */
.L_x_303:
[----:B------:R-:W-:Y:S05]  /*9490*/  BSYNC B1 ;  /* 0x0000000000017941 */ /* 0x000fea0003800000 */
.L_x_302:
[----:B------:R-:W-:Y:S01]  /*94a0*/  LOP3.LUT P1, RZ, R11, 0xff, RZ, 0xc0, !PT ;  /* 0x000000ff0bff7812 */ /* 0x000fe2000782c0ff */
[C---:B------:R-:W-:Y:S01]  /*94b0*/  IMAD.IADD R6, R10.reuse, 0x1, R3 ;  /* 0x000000010a067824 */ /* 0x040fe200078e0203 */
[----:B------:R-:W-:Y:S01]  /*94c0*/  ULDC.64 UR6, c[0x0][0x650] ;  /* 0x0001940000067ab9 */ /* 0x000fe20000000a00 */
[----:B------:R-:W-:Y:S01]  /*94d0*/  ISETP.GE.U32.AND P2, PT, R10, 0x3, PT ;  /* 0x000000030a00780c */ /* 0x000fe20003f46070 */
[----:B------:R-:W-:Y:S01]  /*94e0*/  BSSY B1, `(.L_x_307) ;  /* 0x000006c000017945 */ /* 0x000fe20003800000 */
[----:B------:R-:W-:Y:S01]  /*94f0*/  IMAD.MOV.U32 R20, RZ, RZ, -0x1 ;  /* 0xffffffffff147424 */ /* 0x000fe200078e00ff */
[----:B------:R-:W-:Y:S01]  /*9500*/  ISETP.GT.U32.AND P0, PT, R6, 0x2, PT ;  /* 0x000000020600780c */ /* 0x000fe20003f04070 */
[----:B------:R-:W-:Y:S01]  /*9510*/  IMAD.MOV.U32 R7, RZ, RZ, -0x1 ;  /* 0xffffffffff077424 */ /* 0x000fe200078e00ff */
[----:B------:R-:W-:Y:S02]  /*9520*/  PRMT R11, RZ, 0x7610, R11 ;  /* 0x00007610ff0b7816 */ /* 0x000fe4000000000b */
[----:B------:R-:W-:-:S03]  /*9530*/  ISETP.LT.U32.AND P0, PT, R10, 0x3, P0 ;  /* 0x000000030a00780c */ /* 0x000fc60000701070 */
[----:B------:R-:W0:Y:S01]  /*9540*/  @P1 S2R R9, SR_CgaCtaId ;  /* 0x0000000000091919 */ /* 0x000e220000008800 */
[----:B------:R-:W-:-:S04]  /*9550*/  @P1 MOV R4, 0x400 ;  /* 0x0000040000041802 */ /* 0x000fc80000000f00 */
[----:B0-----:R-:W-:Y:S01]  /*9560*/  @P1 LEA R3, R9, R4, 0x18 ;  /* 0x0000000409031211 */ /* 0x001fe200078ec0ff */
[----:B------:R-:W-:-:S03]  /*9570*/  IMAD.WIDE.U32 R4, R6, -0x55555555, RZ ;  /* 0xaaaaaaab06047825 */ /* 0x000fc600078e00ff */
[----:B------:R0:W-:Y:S01]  /*9580*/  @P1 SYNCS.ARRIVE.TRANS64.A1T0 RZ, [R3+URZ+0x48], RZ ;  /* 0x000048ff03ff19a7 */ /* 0x0001e2000810003f */
[----:B------:R-:W-:Y:S02]  /*9590*/  IADD3 R16, P1, R16, UR22, RZ ;  /* 0x0000001610107c10 */ /* 0x000fe4000ff3e0ff */
[----:B------:R-:W-:Y:S02]  /*95a0*/  SHF.R.U32.HI R5, RZ, 0x1, R5 ;  /* 0x00000001ff057819 */ /* 0x000fe40000011605 */
[----:B------:R-:W-:Y:S02]  /*95b0*/  IADD3.X R17, R17, UR13, RZ, P1, !PT ;  /* 0x0000000d11117c10 */ /* 0x000fe40008ffe4ff */
[----:B------:R-:W-:Y:S02]  /*95c0*/  PRMT R4, RZ, 0x7610, R4 ;  /* 0x00007610ff047816 */ /* 0x000fe40000000004 */
[----:B0-----:R-:W-:Y:S02]  /*95d0*/  SEL R3, RZ, 0x1, !P0 ;  /* 0x00000001ff037807 */ /* 0x001fe40004000000 */
[----:B------:R-:W-:-:S02]  /*95e0*/  ISETP.GE.U32.AND P0, PT, R16, UR6, PT ;  /* 0x0000000610007c0c */ /* 0x000fc4000bf06070 */
[----:B------:R-:W-:Y:S01]  /*95f0*/  LOP3.LUT R0, R0, R3, RZ, 0x3c, !PT ;  /* 0x0000000300007212 */ /* 0x000fe200078e3cff */
[----:B------:R-:W-:Y:S01]  /*9600*/  IMAD R3, R5, -0x3, R6 ;  /* 0xfffffffd05037824 */ /* 0x000fe200078e0206 */
[----:B------:R-:W-:Y:S01]  /*9610*/  ISETP.GE.U32.AND.EX P0, PT, R17, UR7, PT, P0 ;  /* 0x0000000711007c0c */ /* 0x000fe2000bf06100 */
[----:B------:R-:W-:Y:S01]  /*9620*/  IMAD.MOV.U32 R6, RZ, RZ, -0x1 ;  /* 0xffffffffff067424 */ /* 0x000fe200078e00ff */
[----:B------:R-:W-:-:S11]  /*9630*/  @P2 LOP3.LUT R0, R0, 0x1, R5, 0x78, !PT ;  /* 0x0000000100002812 */ /* 0x000fd600078e7805 */
[----:B------:R-:W-:Y:S05]  /*9640*/  @P0 BRA `(.L_x_308) ;  /* 0x0000000400540947 */ /* 0x000fea0003800000 */
[----:B------:R-:W0:Y:S01]  /*9650*/  S2R R15, SR_CTAID.X ;  /* 0x00000000000f7919 */ /* 0x000e220000002500 */
[----:B------:R-:W-:Y:S01]  /*9660*/  ULDC.64 UR6, c[0x0][0x628] ;  /* 0x00018a0000067ab9 */ /* 0x000fe20000000a00 */
[----:B------:R-:W-:Y:S01]  /*9670*/  ULDC UR8, c[0x0][0x630] ;  /* 0x00018c0000087ab9 */ /* 0x000fe20000000800 */
[----:B------:R-:W-:Y:S01]  /*9680*/  ISETP.NE.U32.AND P0, PT, RZ, UR6, PT ;  /* 0x00000006ff007c0c */ /* 0x000fe2000bf05070 */
[----:B------:R-:W1:Y:S01]  /*9690*/  S2R R20, SR_CTAID.Y ;  /* 0x0000000000147919 */ /* 0x000e620000002600 */
[----:B------:R-:W-:Y:S01]  /*96a0*/  ULDC UR9, c[0x0][0x150] ;  /* 0x0000540000097ab9 */ /* 0x000fe20000000800 */
[----:B------:R-:W-:Y:S01]  /*96b0*/  IMAD.MOV.U32 R4, RZ, RZ, R16 ;  /* 0x000000ffff047224 */ /* 0x000fe200078e0010 */
[----:B------:R-:W-:Y:S01]  /*96c0*/  ISETP.NE.AND.EX P0, PT, RZ, UR7, PT, P0 ;  /* 0x00000007ff007c0c */ /* 0x000fe2000bf05300 */
[----:B------:R-:W-:Y:S01]  /*96d0*/  IMAD.MOV.U32 R5, RZ, RZ, R17 ;  /* 0x000000ffff057224 */ /* 0x000fe200078e0011 */
[----:B0-----:R-:W-:-:S11]  /*96e0*/  I2FP.F32.U32 R22, R15 ;  /* 0x0000000f00167245 */ /* 0x001fd60000201000 */
[----:B------:R-:W-:Y:S05]  /*96f0*/  @!P0 BRA `(.L_x_309) ;  /* 0x0000000000288947 */ /* 0x000fea0003800000 */
[----:B------:R-:W-:Y:S02]  /*9700*/  ULDC UR5, c[0x0][0x634] ;  /* 0x00018d0000057ab9 */ /* 0x000fe40000000800 */
[----:B------:R-:W-:-:S05]  /*9710*/  IADD3 R5, P0, R16, UR5, RZ ;  /* 0x0000000510057c10 */ /* 0x000fca000ff1e0ff */
[----:B------:R-:W-:-:S04]  /*9720*/  IMAD.X R21, RZ, RZ, R17, P0 ;  /* 0x000000ffff157224 */ /* 0x000fc800000e0611 */
[----:B------:R-:W-:-:S04]  /*9730*/  IMAD.WIDE.U32 R6, R21, UR6, RZ ;  /* 0x0000000615067c25 */ /* 0x000fc8000f8e00ff */
[----:B------:R-:W-:-:S04]  /*9740*/  IMAD.WIDE.U32 R6, P0, R5, UR7, R6 ;  /* 0x0000000705067c25 */ /* 0x000fc8000f800006 */
[----:B------:R-:W-:-:S04]  /*9750*/  IMAD.WIDE.U32 R4, R5, UR6, RZ ;  /* 0x0000000605047c25 */ /* 0x000fc8000f8e00ff */
[----:B------:R-:W-:Y:S01]  /*9760*/  IMAD.MOV.U32 R4, RZ, RZ, R7 ;  /* 0x000000ffff047224 */ /* 0x000fe200078e0007 */
[----:B------:R-:W-:Y:S01]  /*9770*/  IADD3 RZ, P1, R5, R6, RZ ;  /* 0x0000000605ff7210 */ /* 0x000fe20007f3e0ff */
[----:B------:R-:W-:-:S04]  /*9780*/  IMAD.X R5, RZ, RZ, RZ, P0 ;  /* 0x000000ffff057224 */ /* 0x000fc800000e06ff */
[----:B------:R-:W-:-:S08]  /*9790*/  IMAD.WIDE.U32.X R4, R21, UR7, R4, P1 ;  /* 0x0000000715047c25 */ /* 0x000fd000088e0404 */
.L_x_309:
[--C-:B------:R-:W-:Y:S01]  /*97a0*/  SHF.R.U64 R14, R4, UR8, R5.reuse ;  /* 0x00000008040e7c19 */ /* 0x100fe20008001205 */
[----:B------:R-:W-:Y:S01]  /*97b0*/  FMUL R22, R22, UR9 ;  /* 0x0000000916167c20 */ /* 0x000fe20008400000 */
[----:B------:R-:W-:Y:S01]  /*97c0*/  SHF.R.U32.HI R4, RZ, UR8, R5 ;  /* 0x00000008ff047c19 */ /* 0x000fe20008011605 */
[----:B------:R-:W0:Y:S01]  /*97d0*/  LDC R6, c[0x0][0x144] ;  /* 0x00005100ff067b82 */ /* 0x000e220000000800 */
[----:B------:R-:W-:Y:S01]  /*97e0*/  IADD3 R5, P0, RZ, -R14, RZ ;  /* 0x8000000eff057210 */ /* 0x000fe20007f1e0ff */
[----:B------:R-:W-:Y:S01]  /*97f0*/  ULDC UR5, c[0x0][0x154] ;  /* 0x0000550000057ab9 */ /* 0x000fe20000000800 */
[----:B-1----:R-:W-:Y:S01]  /*9800*/  I2FP.F32.U32 R7, R20 ;  /* 0x0000001400077245 */ /* 0x002fe20000201000 */
[----:B------:R-:W1:Y:S01]  /*9810*/  F2I.U32.TRUNC.NTZ R22, R22 ;  /* 0x0000001600167305 */ /* 0x000e62000020f000 */
[----:B------:R-:W-:Y:S01]  /*9820*/  ULDC.64 UR6, c[0x0][0x620] ;  /* 0x0001880000067ab9 */ /* 0x000fe20000000a00 */
[----:B------:R-:W-:Y:S01]  /*9830*/  IMAD.X R4, RZ, RZ, ~R4, P0 ;  /* 0x000000ffff047224 */ /* 0x000fe200000e0e04 */
[----:B------:R-:W-:Y:S01]  /*9840*/  ISETP.NE.AND P2, PT, R2, 0x1, PT ;  /* 0x000000010200780c */ /* 0x000fe20003f45270 */
[----:B------:R-:W-:Y:S01]  /*9850*/  FMUL R23, R7, UR5 ;  /* 0x0000000507177c20 */ /* 0x000fe20008400000 */
[----:B------:R-:W2:Y:S01]  /*9860*/  LDC R25, c[0x0][0x148] ;  /* 0x00005200ff197b82 */ /* 0x000ea20000000800 */
[----:B------:R-:W-:Y:S01]  /*9870*/  IMAD R4, R4, UR6, RZ ;  /* 0x0000000604047c24 */ /* 0x000fe2000f8e02ff */
[----:B------:R-:W-:-:S03]  /*9880*/  ULDC UR5, c[0x0][0x618] ;  /* 0x0001860000057ab9 */ /* 0x000fc60000000800 */
[----:B------:R-:W3:Y:S01]  /*9890*/  F2I.U32.TRUNC.NTZ R23, R23 ;  /* 0x0000001700177305 */ /* 0x000ee2000020f000 */
[C---:B------:R-:W-:Y:S02]  /*98a0*/  IMAD R7, R5.reuse, UR7, R4 ;  /* 0x0000000705077c24 */ /* 0x040fe4000f8e0204 */
[----:B------:R-:W-:Y:S01]  /*98b0*/  IMAD.WIDE.U32 R4, R5, UR6, R16 ;  /* 0x0000000605047c25 */ /* 0x000fe2000f8e0010 */
[----:B------:R-:W-:Y:S02]  /*98c0*/  ULDC.64 UR6, c[0x0][0x640] ;  /* 0x0001900000067ab9 */ /* 0x000fe40000000a00 */
[----:B------:R-:W-:Y:S01]  /*98d0*/  ISETP.NE.U32.AND P0, PT, RZ, UR6, PT ;  /* 0x00000006ff007c0c */ /* 0x000fe2000bf05070 */
[----:B------:R-:W-:Y:S02]  /*98e0*/  IMAD.IADD R5, R5, 0x1, R7 ;  /* 0x0000000105057824 */ /* 0x000fe400078e0207 */
[----:B-1----:R-:W-:Y:S01]  /*98f0*/  IMAD.MOV R22, RZ, RZ, -R22 ;  /* 0x000000ffff167224 */ /* 0x002fe200078e0a16 */
[----:B------:R-:W-:-:S02]  /*9900*/  ISETP.NE.AND.EX P0, PT, RZ, UR7, PT, P0 ;  /* 0x00000007ff007c0c */ /* 0x000fc4000bf05300 */
[----:B------:R-:W-:Y:S01]  /*9910*/  SHF.R.U64 R21, R4, UR5, R5 ;  /* 0x0000000504157c19 */ /* 0x000fe20008001205 */
[----:B0-----:R-:W-:Y:S01]  /*9920*/  IMAD R15, R6, R22, R15 ;  /* 0x00000016060f7224 */ /* 0x001fe200078e020f */
[----:B------:R-:W-:Y:S01]  /*9930*/  SHF.R.U32.HI R4, RZ, UR5, R5 ;  /* 0x00000005ff047c19 */ /* 0x000fe20008011605 */
[----:B------:R-:W-:Y:S01]  /*9940*/  ULDC UR5, c[0x0][0x608] ;  /* 0x0001820000057ab9 */ /* 0x000fe20000000800 */
[----:B---3--:R-:W-:Y:S02]  /*9950*/  IMAD.MOV R6, RZ, RZ, -R23 ;  /* 0x000000ffff067224 */ /* 0x008fe400078e0a17 */
[--C-:B------:R-:W-:Y:S02]  /*9960*/  SHF.R.U64 R22, R21, UR5, R4.reuse ;  /* 0x0000000515167c19 */ /* 0x100fe40008001204 */
[----:B------:R-:W-:Y:S01]  /*9970*/  SHF.R.U32.HI R5, RZ, UR5, R4 ;  /* 0x00000005ff057c19 */ /* 0x000fe20008011604 */
[----:B------:R-:W-:Y:S01]  /*9980*/  ULDC UR5, c[0x0][0x658] ;  /* 0x0001960000057ab9 */ /* 0x000fe20000000800 */
[----:B--2---:R-:W-:-:S02]  /*9990*/  @P2 IMAD R15, R25, R6, R20 ;  /* 0x00000006190f2224 */ /* 0x004fc400078e0214 */
[--C-:B------:R-:W-:Y:S02]  /*99a0*/  SHF.R.U64 R20, R22, UR5, R5.reuse ;  /* 0x0000000516147c19 */ /* 0x100fe40008001205 */
[----:B------:R-:W-:-:S03]  /*99b0*/  SHF.R.U32.HI R23, RZ, UR5, R5 ;  /* 0x00000005ff177c19 */ /* 0x000fc60008011605 */
[----:B------:R-:W-:Y:S02]  /*99c0*/  IMAD.MOV.U32 R6, RZ, RZ, R20 ;  /* 0x000000ffff067224 */ /* 0x000fe400078e0014 */
[----:B------:R-:W-:Y:S01]  /*99d0*/  IMAD.MOV.U32 R5, RZ, RZ, R23 ;  /* 0x000000ffff057224 */ /* 0x000fe200078e0017 */
[----:B------:R-:W-:Y:S06]  /*99e0*/  @!P0 BRA `(.L_x_310) ;  /* 0x00000000002c8947 */ /* 0x000fec0003800000 */
        /* <DEDUP_REMOVED lines=9> */
[----:B------:R-:W-:-:S04]  /*9a80*/  IMAD.WIDE.U32.X R4, R23, UR7, R4, P1 ;  /* 0x0000000717047c25 */ /* 0x000fc800088e0404 */
[----:B------:R-:W-:-:S07]  /*9a90*/  IMAD.MOV.U32 R6, RZ, RZ, R4 ;  /* 0x000000ffff067224 */ /* 0x000fce00078e0004 */
.L_x_310:
[----:B------:R-:W-:Y:S01]  /*9aa0*/  ULDC UR5, c[0x0][0x648] ;  /* 0x0001920000057ab9 */ /* 0x000fe20000000800 */
[----:B------:R-:W-:Y:S01]  /*9ab0*/  LOP3.LUT R4, R22, UR16, RZ, 0xc0, !PT ;  /* 0x0000001016047c12 */ /* 0x000fe2000f8ec0ff */
[----:B------:R-:W-:Y:S01]  /*9ac0*/  ULDC UR6, c[0x0][0x610] ;  /* 0x0001840000067ab9 */ /* 0x000fe20000000800 */
[----:B------:R-:W-:Y:S01]  /*9ad0*/  SHF.R.U64 R5, R6, UR5, R5 ;  /* 0x0000000506057c19 */ /* 0x000fe20008001205 */
[----:B------:R-:W-:Y:S01]  /*9ae0*/  ULDC UR5, c[0x0][0x638] ;  /* 0x00018e0000057ab9 */ /* 0x000fe20000000800 */
[----:B------:R-:W-:Y:S01]  /*9af0*/  LOP3.LUT R21, R21, UR4, RZ, 0xc0, !PT ;  /* 0x0000000415157c12 */ /* 0x000fe2000f8ec0ff */
[----:B------:R-:W-:Y:S02]  /*9b00*/  IMAD.MOV.U32 R6, RZ, RZ, R14 ;  /* 0x000000ffff067224 */ /* 0x000fe400078e000e */
[----:B------:R-:W-:Y:S02]  /*9b10*/  IMAD.MOV R7, RZ, RZ, -R5 ;  /* 0x000000ffff077224 */ /* 0x000fe400078e0a05 */
[----:B------:R-:W-:-:S02]  /*9b20*/  IMAD R4, R5, UR17, R4 ;  /* 0x0000001105047c24 */ /* 0x000fc4000f8e0204 */
[----:B------:R-:W-:Y:S01]  /*9b30*/  IMAD R20, R7, UR5, R20 ;  /* 0x0000000507147c24 */ /* 0x000fe2000f8e0214 */
[----:B------:R-:W-:Y:S01]  /*9b40*/  ULDC UR5, c[0x0][0x600] ;  /* 0x0001800000057ab9 */ /* 0x000fe20000000800 */
[----:B------:R-:W-:Y:S02]  /*9b50*/  IMAD R15, R4, UR6, R15 ;  /* 0x00000006040f7c24 */ /* 0x000fe4000f8e020f */
[----:B------:R-:W-:Y:S02]  /*9b60*/  IMAD R20, R20, UR5, R21 ;  /* 0x0000000514147c24 */ /* 0x000fe4000f8e0215 */
[----:B------:R-:W-:-:S03]  /*9b70*/  IMAD.MOV.U32 R4, RZ, RZ, 0x1 ;  /* 0x00000001ff047424 */ /* 0x000fc600078e00ff */
[----:B------:R-:W-:Y:S02]  /*9b80*/  SEL R7, R20, R15, !P2 ;  /* 0x0000000f14077207 */ /* 0x000fe40005000000 */
[----:B------:R-:W-:-:S07]  /*9b90*/  SEL R20, R15, R20, !P2 ;  /* 0x000000140f147207 */ /* 0x000fce0005000000 */
.L_x_308:
[----:B------:R-:W-:Y:S05]  /*9ba0*/  BSYNC B1 ;  /* 0x0000000000017941 */ /* 0x000fea0003800000 */
.L_x_307:
[----:B------:R-:W-:-:S13]  /*9bb0*/  LOP3.LUT P0, RZ, R4, 0xff, RZ, 0xc0, !PT ;  /* 0x000000ff04ff7812 */ /* 0x000fda000780c0ff */
[----:B------:R-:W-:Y:S05]  /*9bc0*/  @P0 BRA `(.L_x_311) ;  /* 0xfffffff400380947 */ /* 0x000fea000383ffff */
[----:B------:R-:W-:Y:S05]  /*9bd0*/  BSYNC B0 ;  /* 0x0000000000007941 */ /* 0x000fea0003800000 */
.L_x_300:
[----:B------:R-:W-:-:S03]  /*9be0*/  UMOV UR5, 0xffffffff ;  /* 0xffffffff00057882 */ /* 0x000fc60000000000 */
[----:B------:R-:W-:Y:S05]  /*9bf0*/  BRA.DIV UR5, `(.L_x_312) ;  /* 0x0000000205f07947 */ /* 0x000fea000b800000 */
[----:B------:R-:W-:-:S13]  /*9c00*/  ELECT P6, URZ, PT ;  /* 0x00000000003f782f */ /* 0x000fda00038c0000 */
.L_x_325:
[----:B------:R-:W-:Y:S04]  /*9c10*/  BSSY B0, `(.L_x_313) ;  /* 0x0000022000007945 */ /* 0x000fe80003800000 */
[----:B------:R-:W-:Y:S05]  /*9c20*/  @!P6 BRA `(.L_x_314) ;  /* 0x000000000080e947 */ /* 0x000fea0003800000 */
[----:B------:R-:W-:-:S04]  /*9c30*/  LOP3.LUT R19, R19, 0x2, RZ, 0xfc, !PT ;  /* 0x0000000213137812 */ /* 0x000fc800078efcff */
[----:B------:R-:W-:-:S13]  /*9c40*/  ISETP.NE.AND P0, PT, R19, 0x3, PT ;  /* 0x000000031300780c */ /* 0x000fda0003f05270 */
[----:B------:R-:W-:Y:S05]  /*9c50*/  @!P0 BRA `(.L_x_315) ;  /* 0x0000000000048947 */ /* 0x000fea0003800000 */
[----:B------:R-:W-:Y:S01]  /*9c60*/  BPT.TRAP 0x1 ;  /* 0x000000040000795c */ /* 0x000fe20000300000 */
.L_x_315:
[----:B------:R-:W0:Y:S01]  /*9c70*/  S2R R5, SR_CgaCtaId ;  /* 0x0000000000057919 */ /* 0x000e220000008800 */
[----:B------:R-:W-:Y:S02]  /*9c80*/  MOV R2, 0x400 ;  /* 0x0000040000027802 */ /* 0x000fe40000000f00 */
[----:B------:R-:W-:Y:S02]  /*9c90*/  SHF.L.U32 R4, R0, 0x1f, RZ ;  /* 0x0000001f00047819 */ /* 0x000fe400000006ff */
[----:B0-----:R-:W-:-:S05]  /*9ca0*/  LEA R2, R5, R2, 0x18 ;  /* 0x0000000205027211 */ /* 0x001fca00078ec0ff */
[----:B------:R-:W-:-:S04]  /*9cb0*/  VIADD R2, R2, 0x18 ;  /* 0x0000001802027836 */ /* 0x000fc80000000000 */
[C---:B------:R-:W-:Y:S02]  /*9cc0*/  IMAD R7, R3.reuse, 0x8, R2 ;  /* 0x0000000803077824 */ /* 0x040fe400078e0202 */
[----:B------:R-:W-:Y:S02]  /*9cd0*/  VIADD R3, R3, 0x1 ;  /* 0x0000000103037836 */ /* 0x000fe40000000000 */
[----:B------:R-:W0:Y:S03]  /*9ce0*/  SYNCS.PHASECHK.TRANS64.TRYWAIT P0, [R7+URZ], R4 ;  /* 0x00000004070075a7 */ /* 0x000e26000800017f */
[----:B------:R-:W-:-:S04]  /*9cf0*/  ISETP.NE.AND P1, PT, R3, 0x3, PT ;  /* 0x000000030300780c */ /* 0x000fc80003f25270 */
[----:B------:R-:W-:Y:S02]  /*9d00*/  SEL R5, RZ, 0x1, P1 ;  /* 0x00000001ff057807 */ /* 0x000fe40000800000 */
[----:B------:R-:W-:Y:S02]  /*9d10*/  SEL R3, R3, RZ, P1 ;  /* 0x000000ff03037207 */ /* 0x000fe40000800000 */
[----:B------:R-:W-:-:S03]  /*9d20*/  LOP3.LUT R9, R0, R5, RZ, 0x3c, !PT ;  /* 0x0000000500097212 */ /* 0x000fc600078e3cff */
[----:B------:R-:W-:Y:S01]  /*9d30*/  IMAD R6, R3, 0x8, R2 ;  /* 0x0000000803067824 */ /* 0x000fe200078e0202 */
[----:B------:R-:W-:Y:S01]  /*9d40*/  SHF.L.U32 R5, R9, 0x1f, RZ ;  /* 0x0000001f09057819 */ /* 0x000fe200000006ff */
[----:B0-----:R-:W-:Y:S06]  /*9d50*/  @!P0 BRA `(.L_x_316) ;  /* 0x0000000000b88947 */ /* 0x001fec0003800000 */
.L_x_326:
[----:B------:R-:W1:Y:S01]  /*9d60*/  SYNCS.PHASECHK.TRANS64.TRYWAIT P0, [R6+URZ], R5 ;  /* 0x00000005060075a7 */ /* 0x000e62000800017f */
[----:B------:R-:W-:-:S05]  /*9d70*/  VIADD R0, R3, 0x1 ;  /* 0x0000000103007836 */ /* 0x000fca0000000000 */
[----:B------:R-:W-:-:S04]  /*9d80*/  ISETP.NE.AND P1, PT, R0, 0x3, PT ;  /* 0x000000030000780c */ /* 0x000fc80003f25270 */
[----:B0-----:R-:W-:Y:S02]  /*9d90*/  SEL R4, RZ, 0x1, P1 ;  /* 0x00000001ff047807 */ /* 0x001fe40000800000 */
[----:B------:R-:W-:Y:S02]  /*9da0*/  SEL R3, R0, RZ, P1 ;  /* 0x000000ff00037207 */ /* 0x000fe40000800000 */
[----:B------:R-:W-:Y:S01]  /*9db0*/  LOP3.LUT R0, R9, R4, RZ, 0x3c, !PT ;  /* 0x0000000409007212 */ /* 0x000fe200078e3cff */
[----:B-1----:R-:W-:Y:S06]  /*9dc0*/  @!P0 BRA `(.L_x_317) ;  /* 0x0000000000b08947 */ /* 0x002fec0003800000 */
.L_x_327:
[----:B------:R-:W-:Y:S01]  /*9dd0*/  IMAD R3, R3, 0x8, R2 ;  /* 0x0000000803037824 */ /* 0x000fe200078e0202 */
[----:B------:R-:W-:-:S07]  /*9de0*/  SHF.L.U32 R0, R0, 0x1f, RZ ;  /* 0x0000001f00007819 */ /* 0x000fce00000006ff */
.L_x_318:
[----:B-1----:R1:W2:Y:S02]  /*9df0*/  SYNCS.PHASECHK.TRANS64.TRYWAIT P0, [R3+URZ], R0 ;  /* 0x00000000030075a7 */ /* 0x0022a4000800017f */
[----:B--2---:R-:W-:Y:S05]  /*9e00*/  @!P0 NANOSLEEP.SYNCS 0x989680 ;  /* 0x009896800000895d */ /* 0x004fea0003900000 */
[----:B------:R-:W2:Y:S02]  /*9e10*/  @!P0 SYNCS.PHASECHK.TRANS64 P0, [R3+URZ], R0 ;  /* 0x00000000030085a7 */ /* 0x000ea4000800007f */
[----:B--2---:R-:W-:Y:S05]  /*9e20*/  @!P0 BRA `(.L_x_318) ;  /* 0xfffffffc00f08947 */ /* 0x004fea000383ffff */
.L_x_314:
[----:B------:R-:W-:Y:S05]  /*9e30*/  BSYNC B0 ;  /* 0x0000000000007941 */ /* 0x000fea0003800000 */
.L_x_313:
[----:B------:R-:W-:Y:S05]  /*9e40*/  EXIT ;  /* 0x000000000000794d */ /* 0x000fea0003800000 */
.L_x_21:
[----:B---3--:R3:W4:Y:S02]  /*9e50*/  SYNCS.PHASECHK.TRANS64.TRYWAIT P1, [R3+URZ], R0 ;  /* 0x00000000030075a7 */ /* 0x008724000802017f */
[----:B----4-:R-:W-:Y:S05]  /*9e60*/  @!P1 NANOSLEEP.SYNCS 0x989680 ;  /* 0x009896800000995d */ /* 0x010fea0003900000 */
[----:B------:R-:W4:Y:S02]  /*9e70*/  @!P1 SYNCS.PHASECHK.TRANS64 P1, [R3+URZ], R0 ;  /* 0x00000000030095a7 */ /* 0x000f24000802007f */
[----:B----4-:R-:W-:Y:S05]  /*9e80*/  @!P1 BRA `(.L_x_21) ;  /* 0xfffffffc00f09947 */ /* 0x010fea000383ffff */
[----:B------:R-:W-:Y:S05]  /*9e90*/  BRA `(.L_x_20) ;  /* 0xffffff74007c7947 */ /* 0x000fea000383ffff */
.L_x_26:
[----:B-1----:R1:W2:Y:S02]  /*9ea0*/  SYNCS.PHASECHK.TRANS64.TRYWAIT P1, [R5+URZ], R4 ;  /* 0x00000004050075a7 */ /* 0x0022a4000802017f */
[----:B--2---:R-:W-:Y:S05]  /*9eb0*/  @!P1 NANOSLEEP.SYNCS 0x989680 ;  /* 0x009896800000995d */ /* 0x004fea0003900000 */
[----:B------:R-:W2:Y:S02]  /*9ec0*/  @!P1 SYNCS.PHASECHK.TRANS64 P1, [R5+URZ], R4 ;  /* 0x00000004050095a7 */ /* 0x000ea4000802007f */
[----:B--2---:R-:W-:Y:S05]  /*9ed0*/  @!P1 BRA `(.L_x_26) ;  /* 0xfffffffc00f09947 */ /* 0x004fea000383ffff */
[----:B------:R-:W-:Y:S05]  /*9ee0*/  BRA `(.L_x_25) ;  /* 0xffffff78006c7947 */ /* 0x000fea000383ffff */
.L_x_301:
[----:B------:R-:W-:Y:S01]  /*9ef0*/  BSSY B1, `(.L_x_319) ;  /* 0x0000006000017945 */ /* 0x000fe20003800000 */
[----:B------:R-:W-:-:S07]  /*9f00*/  IMAD.MOV.U32 R15, RZ, RZ, -0x1 ;  /* 0xffffffffff0f7424 */ /* 0x000fce00078e00ff */
[----:B------:R-:W-:Y:S05]  /*9f10*/  WARPSYNC.COLLECTIVE R15, `(.L_x_320) ;  /* 0x000000000f0c7348 */ /* 0x000fea0003c00000 */
[----:B------:R-:W-:Y:S02]  /*9f20*/  ELECT P6, UR62, PT ;  /* 0x00000000003e782f */ /* 0x000fe400038c0000 */
[----:B------:R-:W-:Y:S01]  /*9f30*/  MOV R14, UR62 ;  /* 0x0000003e000e7c02 */ /* 0x000fe20008000f00 */
[----:B------:R-:W-:Y:S10]  /*9f40*/  ENDCOLLECTIVE ;  /* 0x000000000000791b */ /* 0x000ff40003800000 */
.L_x_320:
[----:B------:R-:W-:Y:S05]  /*9f50*/  BSYNC B1 ;  /* 0x0000000000017941 */ /* 0x000fea0003800000 */
.L_x_319:
[----:B------:R-:W-:Y:S05]  /*9f60*/  BRA `(.L_x_321) ;  /* 0xfffffff0005c7947 */ /* 0x000fea000383ffff */
.L_x_304:
[----:B0-----:R0:W1:Y:S02]  /*9f70*/  SYNCS.PHASECHK.TRANS64.TRYWAIT P0, [R23+URZ+0x18], R14 ;  /* 0x0000180e170075a7 */ /* 0x001064000800017f */
[----:B-1----:R-:W-:Y:S05]  /*9f80*/  @!P0 NANOSLEEP.SYNCS 0x989680 ;  /* 0x009896800000895d */ /* 0x002fea0003900000 */
[----:B------:R-:W1:Y:S02]  /*9f90*/  @!P0 SYNCS.PHASECHK.TRANS64 P0, [R23+URZ+0x18], R14 ;  /* 0x0000180e170085a7 */ /* 0x000e64000800007f */
[----:B-1----:R-:W-:Y:S05]  /*9fa0*/  @!P0 BRA `(.L_x_304) ;  /* 0xfffffffc00f08947 */ /* 0x002fea000383ffff */
[----:B------:R-:W-:Y:S05]  /*9fb0*/  BRA `(.L_x_322) ;  /* 0xfffffff0009c7947 */ /* 0x000fea000383ffff */
.L_x_312:
[----:B------:R-:W-:Y:S01]  /*9fc0*/  BSSY B0, `(.L_x_323) ;  /* 0x0000006000007945 */ /* 0x000fe20003800000 */
[----:B------:R-:W-:-:S07]  /*9fd0*/  IMAD.MOV.U32 R15, RZ, RZ, -0x1 ;  /* 0xffffffffff0f7424 */ /* 0x000fce00078e00ff */
[----:B------:R-:W-:Y:S05]  /*9fe0*/  WARPSYNC.COLLECTIVE R15, `(.L_x_324) ;  /* 0x000000000f0c7348 */ /* 0x000fea0003c00000 */
[----:B------:R-:W-:Y:S02]  /*9ff0*/  ELECT P6, UR62, PT ;  /* 0x00000000003e782f */ /* 0x000fe400038c0000 */
[----:B------:R-:W-:Y:S01]  /*a000*/  MOV R14, UR62 ;  /* 0x0000003e000e7c02 */ /* 0x000fe20008000f00 */
[----:B------:R-:W-:Y:S10]  /*a010*/  ENDCOLLECTIVE ;  /* 0x000000000000791b */ /* 0x000ff40003800000 */
.L_x_324:
[----:B------:R-:W-:Y:S05]  /*a020*/  BSYNC B0 ;  /* 0x0000000000007941 */ /* 0x000fea0003800000 */
.L_x_323:
[----:B------:R-:W-:Y:S05]  /*a030*/  BRA `(.L_x_325) ;  /* 0xfffffff800f47947 */ /* 0x000fea000383ffff */
.L_x_316:
[----:B0-----:R0:W1:Y:S02]  /*a040*/  SYNCS.PHASECHK.TRANS64.TRYWAIT P0, [R7+URZ], R4 ;  /* 0x00000004070075a7 */ /* 0x001064000800017f */
[----:B-1----:R-:W-:Y:S05]  /*a050*/  @!P0 NANOSLEEP.SYNCS 0x989680 ;  /* 0x009896800000895d */ /* 0x002fea0003900000 */
[----:B------:R-:W1:Y:S02]  /*a060*/  @!P0 SYNCS.PHASECHK.TRANS64 P0, [R7+URZ], R4 ;  /* 0x00000004070085a7 */ /* 0x000e64000800007f */
[----:B-1----:R-:W-:Y:S05]  /*a070*/  @!P0 BRA `(.L_x_316) ;  /* 0xfffffffc00f08947 */ /* 0x002fea000383ffff */
[----:B------:R-:W-:Y:S05]  /*a080*/  BRA `(.L_x_326) ;  /* 0xfffffffc00347947 */ /* 0x000fea000383ffff */
.L_x_317:
[----:B0-----:R0:W1:Y:S02]  /*a090*/  SYNCS.PHASECHK.TRANS64.TRYWAIT P0, [R6+URZ], R5 ;  /* 0x00000005060075a7 */ /* 0x001064000800017f */
[----:B-1----:R-:W-:Y:S05]  /*a0a0*/  @!P0 NANOSLEEP.SYNCS 0x989680 ;  /* 0x009896800000895d */ /* 0x002fea0003900000 */
[----:B------:R-:W1:Y:S02]  /*a0b0*/  @!P0 SYNCS.PHASECHK.TRANS64 P0, [R6+URZ], R5 ;  /* 0x00000005060085a7 */ /* 0x000e64000800007f */
[----:B-1----:R-:W-:Y:S05]  /*a0c0*/  @!P0 BRA `(.L_x_317) ;  /* 0xfffffffc00f08947 */ /* 0x002fea000383ffff */
[----:B------:R-:W-:Y:S05]  /*a0d0*/  BRA `(.L_x_327) ;  /* 0xfffffffc003c7947 */ /* 0x000fea000383ffff */
.L_x_328:
[----:B------:R-:W-:-:S00]  /*a0e0*/  BRA `(.L_x_328) ;  /* 0xfffffffc00fc7947 */ /* 0x000fc0000383ffff */
[----:B------:R-:W-:-:S00]  /*a0f0*/  NOP ;  /* 0x0000000000007918 */ /* 0x000fc00000000000 */
        /* <DEDUP_REMOVED lines=8> */
.L_x_329:


//--------------------- .nv.global.init           --------------------------
	.section	.nv.global.init,"aw",@progbits
.nv.global.init:
	.type		$str$22,@object
	.size		$str$22,($str$23 - $str$22)
$str$22:
        /*0000*/ 	.byte	0x6b, 0x5f, 0x74, 0x69, 0x6c, 0x65, 0x5f, 0x63, 0x6f, 0x75, 0x6e, 0x74, 0x20, 0x3e, 0x3d, 0x20
        /*0010*/ 	.byte	0x31, 0x00
	.type		$str$23,@object
	.size		$str$23,(__unnamed_1 - $str$23)
$str$23:
        /*0012*/ 	.byte	0x2f, 0x74, 0x6d, 0x70, 0x2f, 0x63, 0x75, 0x74, 0x6c, 0x61, 0x73, 0x73, 0x5f, 0x73, 0x77, 0x65
        /*0022*/ 	.byte	0x65, 0x70, 0x5f, 0x73, 0x72, 0x63, 0x2f, 0x69, 0x6e, 0x63, 0x6c, 0x75, 0x64, 0x65, 0x2f, 0x63
        /*0032*/ 	.byte	0x75, 0x74, 0x6c, 0x61, 0x73, 0x73, 0x2f, 0x67, 0x65, 0x6d, 0x6d, 0x2f, 0x63, 0x6f, 0x6c, 0x6c
        /*0042*/ 	.byte	0x65, 0x63, 0x74, 0x69, 0x76, 0x65, 0x2f, 0x73, 0x6d, 0x39, 0x30, 0x5f, 0x6d, 0x6d, 0x61, 0x5f
        /*0052*/ 	.byte	0x74, 0x6d, 0x61, 0x5f, 0x67, 0x6d, 0x6d, 0x61, 0x5f, 0x73, 0x73, 0x5f, 0x77, 0x61, 0x72, 0x70
        /*0062*/ 	.byte	0x73, 0x70, 0x65, 0x63, 0x69, 0x61, 0x6c, 0x69, 0x7a, 0x65, 0x64, 0x2e, 0x68, 0x70, 0x70, 0x00
	.type		__unnamed_1,@object
	.size		__unnamed_1,(.L_0 - __unnamed_1)
__unnamed_1:
        /*0072*/ 	.byte	0x76, 0x6f, 0x69, 0x64, 0x20, 0x63, 0x75, 0x74, 0x6c, 0x61, 0x73, 0x73, 0x3a, 0x3a, 0x67, 0x65
        /* <DEDUP_REMOVED lines=172> */
        /*0b42*/ 	.byte	0x75, 0x74, 0x65, 0x3a, 0x3a, 0x69, 0x64, 0x65, 0x6e, 0x74, 0x69, 0x74, 0x79, 0x5d, 0x00
.L_0:


//--------------------- .nv.shared._ZN7cutlass13device_kernelINS_4gemm6kernel13GemmUniversalIN4cute5tupleIJiiiiEEENS1_10collective13CollectiveMmaINS1_34MainloopSm90TmaGmmaWarpSpecializedILi3ENS5_IJNS4_1CILi1EEENSA_ILi2EEESB_EEENS1_35KernelTmaWarpSpecializedCooperativeEEENS5_IJNSA_ILi128EEENSA_ILi256EEESG_EEEaNS5_IJlSB_lEEEaSJ_NS4_8TiledMMAINS4_8MMA_AtomIJNS4_4SM904GMMA27MMA_64x256x32_S32S8S8_SS_TNEEEENS4_6LayoutINS5_IJSC_SB_SB_EEENS5_IJSB_NSA_ILi0EEESS_EEEEENS5_IJNS4_10UnderscoreESV_SV_EEEEENS4_23SM90_TMA_LOAD_MULTICASTENS4_14ComposedLayoutINS4_7SwizzleILi3ELi4ELi3EEENS4_18smem_ptr_flag_bitsILi8EEENSQ_INS5_IJNSA_ILi8EEESG_EEENS5_IJSG_SB_EEEEEEEvNS4_8identityENS4_13SM90_TMA_LOADES18_vS19_EENS_8epilogue10collective6detail29Sm90TmaWarpSpecializedAdapterINS1D_15DefaultEpilogueIaSJ_SJ_NS1C_6thread17LinearCombinationIaLi1EiiLNS1H_9ScaleType4KindE0ELNS_15FloatRoundStyleE2EaEENS1_15EpilogueDefaultEEEEEvvEEEEvNT_6ParamsE --------------------------
	.section	.nv.shared._ZN7cutlass13device_kernelINS_4gemm6kernel13GemmUniversalIN4cute5tupleIJiiiiEEENS1_10collective13CollectiveMmaINS1_34MainloopSm90TmaGmmaWarpSpecializedILi3ENS5_IJNS4_1CILi1EEENSA_ILi2EEESB_EEENS1_35KernelTmaWarpSpecializedCooperativeEEENS5_IJNSA_ILi128EEENSA_ILi256EEESG_EEEaNS5_IJlSB_lEEEaSJ_NS4_8TiledMMAINS4_8MMA_AtomIJNS4_4SM904GMMA27MMA_64x256x32_S32S8S8_SS_TNEEEENS4_6LayoutINS5_IJSC_SB_SB_EEENS5_IJSB_NSA_ILi0EEESS_EEEEENS5_IJNS4_10UnderscoreESV_SV_EEEEENS4_23SM90_TMA_LOAD_MULTICASTENS4_14ComposedLayoutINS4_7SwizzleILi3ELi4ELi3EEENS4_18smem_ptr_flag_bitsILi8EEENSQ_INS5_IJNSA_ILi8EEESG_EEENS5_IJSG_SB_EEEEEEEvNS4_8identityENS4_13SM90_TMA_LOADES18_vS19_EENS_8epilogue10collective6detail29Sm90TmaWarpSpecializedAdapterINS1D_15DefaultEpilogueIaSJ_SJ_NS1C_6thread17LinearCombinationIaLi1EiiLNS1H_9ScaleType4KindE0ELNS_15FloatRoundStyleE2EaEENS1_15EpilogueDefaultEEEEEvvEEEEvNT_6ParamsE,"aw",@nobits
	.sectionflags	@""
	.align	16
	.zero		1024


//--------------------- .nv.shared.reserved.0     --------------------------
	.section	.nv.shared.reserved.0,"aw",@nobits
	.weak		__nv_reservedSMEM_offset_0_alias
	.size		__nv_reservedSMEM_offset_0_alias, 0, 0
	.other		__nv_reservedSMEM_offset_0_alias,@"STO_CUDA_RESERVED_SHARED STV_DEFAULT"
__nv_reservedSMEM_offset_0_alias:
	.zero		0


//--------------------- .nv.global                --------------------------
	.section	.nv.global,"aw",@nobits
.nv.global:
	.type		_ZN39_INTERNAL_7a05f39f_4_k_cu_713da3ab_45774cute1_E,@object
	.size		_ZN39_INTERNAL_7a05f39f_4_k_cu_713da3ab_45774cute1_E,(_ZN39_INTERNAL_7a05f39f_4_k_cu_713da3ab_45774cuda3std3__45__cpo6cbeginE - _ZN39_INTERNAL_7a05f39f_4_k_cu_713da3ab_45774cute1_E)
_ZN39_INTERNAL_7a05f39f_4_k_cu_713da3ab_45774cute1_E:
	.zero		1
	.type		_ZN39_INTERNAL_7a05f39f_4_k_cu_713da3ab_45774cuda3std3__45__cpo6cbeginE,@object
	.size		_ZN39_INTERNAL_7a05f39f_4_k_cu_713da3ab_45774cuda3std3__45__cpo6cbeginE,(_ZN39_INTERNAL_7a05f39f_4_k_cu_713da3ab_45774cuda3std3__48in_placeE - _ZN39_INTERNAL_7a05f39f_4_k_cu_713da3ab_45774cuda3std3__45__cpo6cbeginE)
_ZN39_INTERNAL_7a05f39f_4_k_cu_713da3ab_45774cuda3std3__45__cpo6cbeginE:
	.zero		1
	.type		_ZN39_INTERNAL_7a05f39f_4_k_cu_713da3ab_45774cuda3std3__48in_placeE,@object
	.size		_ZN39_INTERNAL_7a05f39f_4_k_cu_713da3ab_45774cuda3std3__48in_placeE,(_ZN39_INTERNAL_7a05f39f_4_k_cu_713da3ab_45774cuda3std6ranges3__45__cpo9iter_moveE - _ZN39_INTERNAL_7a05f39f_4_k_cu_713da3ab_45774cuda3std3__48in_placeE)
_ZN39_INTERNAL_7a05f39f_4_k_cu_713da3ab_45774cuda3std3__48in_placeE:
	.zero		1
	.type		_ZN39_INTERNAL_7a05f39f_4_k_cu_713da3ab_45774cuda3std6ranges3__45__cpo9iter_moveE,@object
	.size		_ZN39_INTERNAL_7a05f39f_4_k_cu_713da3ab_45774cuda3std6ranges3__45__cpo9iter_moveE,(_ZN39_INTERNAL_7a05f39f_4_k_cu_713da3ab_45774cuda3std3__45__cpo5beginE - _ZN39_INTERNAL_7a05f39f_4_k_cu_713da3ab_45774cuda3std6ranges3__45__cpo9iter_moveE)
_ZN39_INTERNAL_7a05f39f_4_k_cu_713da3ab_45774cuda3std6ranges3__45__cpo9iter_moveE:
	.zero		1
	.type		_ZN39_INTERNAL_7a05f39f_4_k_cu_713da3ab_45774cuda3std3__45__cpo5beginE,@object
	.size		_ZN39_INTERNAL_7a05f39f_4_k_cu_713da3ab_45774cuda3std3__45__cpo5beginE,(_ZN39_INTERNAL_7a05f39f_4_k_cu_713da3ab_45774cuda3std3__441_GLOBAL__N__7a05f39f_4_k_cu_713da3ab_45776ignoreE - _ZN39_INTERNAL_7a05f39f_4_k_cu_713da3ab_45774cuda3std3__45__cpo5beginE)
_ZN39_INTERNAL_7a05f39f_4_k_cu_713da3ab_45774cuda3std3__45__cpo5beginE:
	.zero		1
	.type		_ZN39_INTERNAL_7a05f39f_4_k_cu_713da3ab_45774cuda3std3__441_GLOBAL__N__7a05f39f_4_k_cu_713da3ab_45776ignoreE,@object
	.size		_ZN39_INTERNAL_7a05f39f_4_k_cu_713da3ab_45774cuda3std3__441_GLOBAL__N__7a05f39f_4_k_cu_713da3ab_45776ignoreE,(_ZN39_INTERNAL_7a05f39f_4_k_cu_713da3ab_45774cute7productE - _ZN39_INTERNAL_7a05f39f_4_k_cu_713da3ab_45774cuda3std3__441_GLOBAL__N__7a05f39f_4_k_cu_713da3ab_45776ignoreE)
_ZN39_INTERNAL_7a05f39f_4_k_cu_713da3ab_45774cuda3std3__441_GLOBAL__N__7a05f39f_4_k_cu_713da3ab_45776ignoreE:
	.zero		1
	.type		_ZN39_INTERNAL_7a05f39f_4_k_cu_713da3ab_45774cute7productE,@object
	.size		_ZN39_INTERNAL_7a05f39f_4_k_cu_713da3ab_45774cute7productE,(_ZN39_INTERNAL_7a05f39f_4_k_cu_713da3ab_45774cuda3std3__45__cpo3endE - _ZN39_INTERNAL_7a05f39f_4_k_cu_713da3ab_45774cute7productE)
_ZN39_INTERNAL_7a05f39f_4_k_cu_713da3ab_45774cute7productE:
	.zero		1
	.type		_ZN39_INTERNAL_7a05f39f_4_k_cu_713da3ab_45774cuda3std3__45__cpo3endE,@object
	.size		_ZN39_INTERNAL_7a05f39f_4_k_cu_713da3ab_45774cuda3std3__45__cpo3endE,(_ZN39_INTERNAL_7a05f39f_4_k_cu_713da3ab_45774cuda3std3__419piecewise_constructE - _ZN39_INTERNAL_7a05f39f_4_k_cu_713da3ab_45774cuda3std3__45__cpo3endE)
_ZN39_INTERNAL_7a05f39f_4_k_cu_713da3ab_45774cuda3std3__45__cpo3endE:
	.zero		1
	.type		_ZN39_INTERNAL_7a05f39f_4_k_cu_713da3ab_45774cuda3std3__419piecewise_constructE,@object
	.size		_ZN39_INTERNAL_7a05f39f_4_k_cu_713da3ab_45774cuda3std3__419piecewise_constructE,(_ZN39_INTERNAL_7a05f39f_4_k_cu_713da3ab_45774cuda3std3__45__cpo4cendE - _ZN39_INTERNAL_7a05f39f_4_k_cu_713da3ab_45774cuda3std3__419piecewise_constructE)
_ZN39_INTERNAL_7a05f39f_4_k_cu_713da3ab_45774cuda3std3__419piecewise_constructE:
	.zero		1
	.type		_ZN39_INTERNAL_7a05f39f_4_k_cu_713da3ab_45774cuda3std3__45__cpo4cendE,@object
	.size		_ZN39_INTERNAL_7a05f39f_4_k_cu_713da3ab_45774cuda3std3__45__cpo4cendE,(_ZN39_INTERNAL_7a05f39f_4_k_cu_713da3ab_45774cuda3std6ranges3__45__cpo4swapE - _ZN39_INTERNAL_7a05f39f_4_k_cu_713da3ab_45774cuda3std3__45__cpo4cendE)
_ZN39_INTERNAL_7a05f39f_4_k_cu_713da3ab_45774cuda3std3__45__cpo4cendE:
	.zero		1
	.type		_ZN39_INTERNAL_7a05f39f_4_k_cu_713da3ab_45774cuda3std6ranges3__45__cpo4swapE,@object
	.size		_ZN39_INTERNAL_7a05f39f_4_k_cu_713da3ab_45774cuda3std6ranges3__45__cpo4swapE,(.L_8 - _ZN39_INTERNAL_7a05f39f_4_k_cu_713da3ab_45774cuda3std6ranges3__45__cpo4swapE)
_ZN39_INTERNAL_7a05f39f_4_k_cu_713da3ab_45774cuda3std6ranges3__45__cpo4swapE:
	.zero		1
.L_8:


//--------------------- .nv.constant0._ZN7cutlass13device_kernelINS_4gemm6kernel13GemmUniversalIN4cute5tupleIJiiiiEEENS1_10collective13CollectiveMmaINS1_34MainloopSm90TmaGmmaWarpSpecializedILi3ENS5_IJNS4_1CILi1EEENSA_ILi2EEESB_EEENS1_35KernelTmaWarpSpecializedCooperativeEEENS5_IJNSA_ILi128EEENSA_ILi256EEESG_EEEaNS5_IJlSB_lEEEaSJ_NS4_8TiledMMAINS4_8MMA_AtomIJNS4_4SM904GMMA27MMA_64x256x32_S32S8S8_SS_TNEEEENS4_6LayoutINS5_IJSC_SB_SB_EEENS5_IJSB_NSA_ILi0EEESS_EEEEENS5_IJNS4_10UnderscoreESV_SV_EEEEENS4_23SM90_TMA_LOAD_MULTICASTENS4_14ComposedLayoutINS4_7SwizzleILi3ELi4ELi3EEENS4_18smem_ptr_flag_bitsILi8EEENSQ_INS5_IJNSA_ILi8EEESG_EEENS5_IJSG_SB_EEEEEEEvNS4_8identityENS4_13SM90_TMA_LOADES18_vS19_EENS_8epilogue10collective6detail29Sm90TmaWarpSpecializedAdapterINS1D_15DefaultEpilogueIaSJ_SJ_NS1C_6thread17LinearCombinationIaLi1EiiLNS1H_9ScaleType4KindE0ELNS_15FloatRoundStyleE2EaEENS1_15EpilogueDefaultEEEEEvvEEEEvNT_6ParamsE --------------------------
	.section	.nv.constant0._ZN7cutlass13device_kernelINS_4gemm6kernel13GemmUniversalIN4cute5tupleIJiiiiEEENS1_10collective13CollectiveMmaINS1_34MainloopSm90TmaGmmaWarpSpecializedILi3ENS5_IJNS4_1CILi1EEENSA_ILi2EEESB_EEENS1_35KernelTmaWarpSpecializedCooperativeEEENS5_IJNSA_ILi128EEENSA_ILi256EEESG_EEEaNS5_IJlSB_lEEEaSJ_NS4_8TiledMMAINS4_8MMA_AtomIJNS4_4SM904GMMA27MMA_64x256x32_S32S8S8_SS_TNEEEENS4_6LayoutINS5_IJSC_SB_SB_EEENS5_IJSB_NSA_ILi0EEESS_EEEEENS5_IJNS4_10UnderscoreESV_SV_EEEEENS4_23SM90_TMA_LOAD_MULTICASTENS4_14ComposedLayoutINS4_7SwizzleILi3ELi4ELi3EEENS4_18smem_ptr_flag_bitsILi8EEENSQ_INS5_IJNSA_ILi8EEESG_EEENS5_IJSG_SB_EEEEEEEvNS4_8identityENS4_13SM90_TMA_LOADES18_vS19_EENS_8epilogue10collective6detail29Sm90TmaWarpSpecializedAdapterINS1D_15DefaultEpilogueIaSJ_SJ_NS1C_6thread17LinearCombinationIaLi1EiiLNS1H_9ScaleType4KindE0ELNS_15FloatRoundStyleE2EaEENS1_15EpilogueDefaultEEEEEvvEEEEvNT_6ParamsE,"a",@progbits
	.sectionflags	@""
	.align	4
.nv.constant0._ZN7cutlass13device_kernelINS_4gemm6kernel13GemmUniversalIN4cute5tupleIJiiiiEEENS1_10collective13CollectiveMmaINS1_34MainloopSm90TmaGmmaWarpSpecializedILi3ENS5_IJNS4_1CILi1EEENSA_ILi2EEESB_EEENS1_35KernelTmaWarpSpecializedCooperativeEEENS5_IJNSA_ILi128EEENSA_ILi256EEESG_EEEaNS5_IJlSB_lEEEaSJ_NS4_8TiledMMAINS4_8MMA_AtomIJNS4_4SM904GMMA27MMA_64x256x32_S32S8S8_SS_TNEEEENS4_6LayoutINS5_IJSC_SB_SB_EEENS5_IJSB_NSA_ILi0EEESS_EEEEENS5_IJNS4_10UnderscoreESV_SV_EEEEENS4_23SM90_TMA_LOAD_MULTICASTENS4_14ComposedLayoutINS4_7SwizzleILi3ELi4ELi3EEENS4_18smem_ptr_flag_bitsILi8EEENSQ_INS5_IJNSA_ILi8EEESG_EEENS5_IJSG_SB_EEEEEEEvNS4_8identityENS4_13SM90_TMA_LOADES18_vS19_EENS_8epilogue10collective6detail29Sm90TmaWarpSpecializedAdapterINS1D_15DefaultEpilogueIaSJ_SJ_NS1C_6thread17LinearCombinationIaLi1EiiLNS1H_9ScaleType4KindE0ELNS_15FloatRoundStyleE2EaEENS1_15EpilogueDefaultEEEEEvvEEEEvNT_6ParamsE:
	.zero		1664


//--------------------- SYMBOLS --------------------------

	.type		.nv.reservedSmem.offset0,@object
	.size		.nv.reservedSmem.offset0,0x4
	.type		__assertfail,@function
